	.target	sm_90a

	.elftype	@"ET_EXEC"


//--------------------- .note.nv.tkinfo           --------------------------
	.section	.note.nv.tkinfo,"",@"SHT_NOTE"
	.sectionflags	@"SHF_NOTE_NV_TKINFO"
	.tkinfo
        /*0018*/ 	.word	0x00000002
        /*0030*/ 	.string	""
        /*0030*/ 	.string	"ptxas"
        /*0030*/ 	.string	"Cuda compilation tools, release 13.0, V13.0.88"
        /*0030*/ 	.string	"Build cuda_13.0.r13.0/compiler.36424714_0"
        /*0030*/ 	.string	"-arch sm_90a -m 64 "



//--------------------- .note.nv.cuinfo           --------------------------
	.section	.note.nv.cuinfo,"",@"SHT_NOTE"
	.sectionflags	@"SHF_NOTE_NV_CUINFO"
        /*0018*/ 	.short	0x0002
        /*001a*/ 	.short	0x005a
        /*001c*/ 	.short	0x0082
	.zero		2


//--------------------- .nv.info                  --------------------------
	.section	.nv.info,"",@"SHT_CUDA_INFO"
	.align	4


	//----- nvinfo : EIATTR_REGCOUNT
	.align		4
        /*0000*/ 	.byte	0x04, 0x2f
        /*0002*/ 	.short	(.L_18 - .L_17)
	.align		4
.L_17:
        /*0004*/ 	.word	index@(_ZN7cutlass13device_kernelINS_4gemm6kernel13GemmUniversalIN4cute5tupleIJiiiiEEENS1_10collective13CollectiveMmaINS1_34MainloopSm90TmaGmmaWarpSpecializedILi6ENS5_IJNS4_1CILi2EEENSA_ILi1EEESC_EEENS1_35KernelTmaWarpSpecializedCooperativeEEENS5_IJNSA_ILi128EEESG_NSA_ILi64EEEEEENS_6half_tENS5_IJlSC_lEEESJ_SK_NS4_8TiledMMAINS4_8MMA_AtomIJNS4_4SM904GMMA26MMA_64x128x16_F32F16F16_SSILNSO_5MajorE0ELSQ_0ELNSO_7ScaleInE1ELSR_1EEEEEENS4_6LayoutISD_NS5_IJSC_NSA_ILi0EEESV_EEEEENS5_IJNS4_10UnderscoreESY_SY_EEEEENS4_13SM90_TMA_LOADENS4_14ComposedLayoutINS4_7SwizzleILi3ELi4ELi3EEENS4_18smem_ptr_flag_bitsILi16EEENSU_INS5_IJNSA_ILi8EEESH_EEENS5_IJSH_SC_EEEEEEEvNS4_8identityENS4_23SM90_TMA_LOAD_MULTICASTES1B_vS1C_EENS_8epilogue10collective18CollectiveEpilogueINS1F_22Sm90TmaWarpSpecializedILi4ELi2ELi16ELb1ELb0EEEJSI_NS5_IJSG_NSA_ILi32EEEEEESJ_SK_SJ_SK_NS1F_6fusion15FusionCallbacksIS1J_NS1M_13LinCombEltActINS1F_6thread4ReLuESJ_fSJ_fLNS_15FloatRoundStyleE2EEESI_S1L_JEEES11_NS12_INS13_ILi2ELi4ELi3EEES16_NSU_INS5_IJS17_S1K_EEENS5_IJS1K_SC_EEEEEEENS4_17SM75_U32x4_LDSM_NENS4_14SM90_TMA_STOREES1Y_NS4_17SM90_U32x4_STSM_NENS4_9Copy_AtomIJS21_SJ_EEEvEEEvvEEEEvNT_6ParamsE)
        /*0008*/ 	.word	0x000000a8


	//----- nvinfo : EIATTR_FRAME_SIZE
	.align		4
.L_18:
        /*000c*/ 	.byte	0x04, 0x11
        /*000e*/ 	.short	(.L_20 - .L_19)
	.align		4
.L_19:
        /*0010*/ 	.word	index@(_ZN7cutlass13device_kernelINS_4gemm6kernel13GemmUniversalIN4cute5tupleIJiiiiEEENS1_10collective13CollectiveMmaINS1_34MainloopSm90TmaGmmaWarpSpecializedILi6ENS5_IJNS4_1CILi2EEENSA_ILi1EEESC_EEENS1_35KernelTmaWarpSpecializedCooperativeEEENS5_IJNSA_ILi128EEESG_NSA_ILi64EEEEEENS_6half_tENS5_IJlSC_lEEESJ_SK_NS4_8TiledMMAINS4_8MMA_AtomIJNS4_4SM904GMMA26MMA_64x128x16_F32F16F16_SSILNSO_5MajorE0ELSQ_0ELNSO_7ScaleInE1ELSR_1EEEEEENS4_6LayoutISD_NS5_IJSC_NSA_ILi0EEESV_EEEEENS5_IJNS4_10UnderscoreESY_SY_EEEEENS4_13SM90_TMA_LOADENS4_14ComposedLayoutINS4_7SwizzleILi3ELi4ELi3EEENS4_18smem_ptr_flag_bitsILi16EEENSU_INS5_IJNSA_ILi8EEESH_EEENS5_IJSH_SC_EEEEEEEvNS4_8identityENS4_23SM90_TMA_LOAD_MULTICASTES1B_vS1C_EENS_8epilogue10collective18CollectiveEpilogueINS1F_22Sm90TmaWarpSpecializedILi4ELi2ELi16ELb1ELb0EEEJSI_NS5_IJSG_NSA_ILi32EEEEEESJ_SK_SJ_SK_NS1F_6fusion15FusionCallbacksIS1J_NS1M_13LinCombEltActINS1F_6thread4ReLuESJ_fSJ_fLNS_15FloatRoundStyleE2EEESI_S1L_JEEES11_NS12_INS13_ILi2ELi4ELi3EEES16_NSU_INS5_IJS17_S1K_EEENS5_IJS1K_SC_EEEEEEENS4_17SM75_U32x4_LDSM_NENS4_14SM90_TMA_STOREES1Y_NS4_17SM90_U32x4_STSM_NENS4_9Copy_AtomIJS21_SJ_EEEvEEEvvEEEEvNT_6ParamsE)
        /*0014*/ 	.word	0x00000000


	//----- nvinfo : EIATTR_MIN_STACK_SIZE
	.align		4
.L_20:
        /*0018*/ 	.byte	0x04, 0x12
        /*001a*/ 	.short	(.L_22 - .L_21)
	.align		4
.L_21:
        /*001c*/ 	.word	index@(_ZN7cutlass13device_kernelINS_4gemm6kernel13GemmUniversalIN4cute5tupleIJiiiiEEENS1_10collective13CollectiveMmaINS1_34MainloopSm90TmaGmmaWarpSpecializedILi6ENS5_IJNS4_1CILi2EEENSA_ILi1EEESC_EEENS1_35KernelTmaWarpSpecializedCooperativeEEENS5_IJNSA_ILi128EEESG_NSA_ILi64EEEEEENS_6half_tENS5_IJlSC_lEEESJ_SK_NS4_8TiledMMAINS4_8MMA_AtomIJNS4_4SM904GMMA26MMA_64x128x16_F32F16F16_SSILNSO_5MajorE0ELSQ_0ELNSO_7ScaleInE1ELSR_1EEEEEENS4_6LayoutISD_NS5_IJSC_NSA_ILi0EEESV_EEEEENS5_IJNS4_10UnderscoreESY_SY_EEEEENS4_13SM90_TMA_LOADENS4_14ComposedLayoutINS4_7SwizzleILi3ELi4ELi3EEENS4_18smem_ptr_flag_bitsILi16EEENSU_INS5_IJNSA_ILi8EEESH_EEENS5_IJSH_SC_EEEEEEEvNS4_8identityENS4_23SM90_TMA_LOAD_MULTICASTES1B_vS1C_EENS_8epilogue10collective18CollectiveEpilogueINS1F_22Sm90TmaWarpSpecializedILi4ELi2ELi16ELb1ELb0EEEJSI_NS5_IJSG_NSA_ILi32EEEEEESJ_SK_SJ_SK_NS1F_6fusion15FusionCallbacksIS1J_NS1M_13LinCombEltActINS1F_6thread4ReLuESJ_fSJ_fLNS_15FloatRoundStyleE2EEESI_S1L_JEEES11_NS12_INS13_ILi2ELi4ELi3EEES16_NSU_INS5_IJS17_S1K_EEENS5_IJS1K_SC_EEEEEEENS4_17SM75_U32x4_LDSM_NENS4_14SM90_TMA_STOREES1Y_NS4_17SM90_U32x4_STSM_NENS4_9Copy_AtomIJS21_SJ_EEEvEEEvvEEEEvNT_6ParamsE)
        /*0020*/ 	.word	0x00000000
.L_22:


//--------------------- .nv.compat                --------------------------
	.section	.nv.compat,"",@"SHT_CUDA_COMPAT_INFO"
	.align	4
        /*0000*/ 	.byte	0x02, 0x09, 0x01, 0x00, 0x02, 0x02, 0x04, 0x00, 0x02, 0x05, 0x05, 0x00, 0x03, 0x07, 0x01, 0x01
        /*0010*/ 	.byte	0x02, 0x03, 0x01, 0x00, 0x02, 0x06, 0x01, 0x00, 0x04, 0x0b, 0x08, 0x00, 0x00, 0x00, 0x00, 0x00
        /*0020*/ 	.byte	0x00, 0x00, 0x00, 0x00


//--------------------- .nv.info._ZN7cutlass13device_kernelINS_4gemm6kernel13GemmUniversalIN4cute5tupleIJiiiiEEENS1_10collective13CollectiveMmaINS1_34MainloopSm90TmaGmmaWarpSpecializedILi6ENS5_IJNS4_1CILi2EEENSA_ILi1EEESC_EEENS1_35KernelTmaWarpSpecializedCooperativeEEENS5_IJNSA_ILi128EEESG_NSA_ILi64EEEEEENS_6half_tENS5_IJlSC_lEEESJ_SK_NS4_8TiledMMAINS4_8MMA_AtomIJNS4_4SM904GMMA26MMA_64x128x16_F32F16F16_SSILNSO_5MajorE0ELSQ_0ELNSO_7ScaleInE1ELSR_1EEEEEENS4_6LayoutISD_NS5_IJSC_NSA_ILi0EEESV_EEEEENS5_IJNS4_10UnderscoreESY_SY_EEEEENS4_13SM90_TMA_LOADENS4_14ComposedLayoutINS4_7SwizzleILi3ELi4ELi3EEENS4_18smem_ptr_flag_bitsILi16EEENSU_INS5_IJNSA_ILi8EEESH_EEENS5_IJSH_SC_EEEEEEEvNS4_8identityENS4_23SM90_TMA_LOAD_MULTICASTES1B_vS1C_EENS_8epilogue10collective18CollectiveEpilogueINS1F_22Sm90TmaWarpSpecializedILi4ELi2ELi16ELb1ELb0EEEJSI_NS5_IJSG_NSA_ILi32EEEEEESJ_SK_SJ_SK_NS1F_6fusion15FusionCallbacksIS1J_NS1M_13LinCombEltActINS1F_6thread4ReLuESJ_fSJ_fLNS_15FloatRoundStyleE2EEESI_S1L_JEEES11_NS12_INS13_ILi2ELi4ELi3EEES16_NSU_INS5_IJS17_S1K_EEENS5_IJS1K_SC_EEEEEEENS4_17SM75_U32x4_LDSM_NENS4_14SM90_TMA_STOREES1Y_NS4_17SM90_U32x4_STSM_NENS4_9Copy_AtomIJS21_SJ_EEEvEEEvvEEEEvNT_6ParamsE --------------------------
	.section	.nv.info._ZN7cutlass13device_kernelINS_4gemm6kernel13GemmUniversalIN4cute5tupleIJiiiiEEENS1_10collective13CollectiveMmaINS1_34MainloopSm90TmaGmmaWarpSpecializedILi6ENS5_IJNS4_1CILi2EEENSA_ILi1EEESC_EEENS1_35KernelTmaWarpSpecializedCooperativeEEENS5_IJNSA_ILi128EEESG_NSA_ILi64EEEEEENS_6half_tENS5_IJlSC_lEEESJ_SK_NS4_8TiledMMAINS4_8MMA_AtomIJNS4_4SM904GMMA26MMA_64x128x16_F32F16F16_SSILNSO_5MajorE0ELSQ_0ELNSO_7ScaleInE1ELSR_1EEEEEENS4_6LayoutISD_NS5_IJSC_NSA_ILi0EEESV_EEEEENS5_IJNS4_10UnderscoreESY_SY_EEEEENS4_13SM90_TMA_LOADENS4_14ComposedLayoutINS4_7SwizzleILi3ELi4ELi3EEENS4_18smem_ptr_flag_bitsILi16EEENSU_INS5_IJNSA_ILi8EEESH_EEENS5_IJSH_SC_EEEEEEEvNS4_8identityENS4_23SM90_TMA_LOAD_MULTICASTES1B_vS1C_EENS_8epilogue10collective18CollectiveEpilogueINS1F_22Sm90TmaWarpSpecializedILi4ELi2ELi16ELb1ELb0EEEJSI_NS5_IJSG_NSA_ILi32EEEEEESJ_SK_SJ_SK_NS1F_6fusion15FusionCallbacksIS1J_NS1M_13LinCombEltActINS1F_6thread4ReLuESJ_fSJ_fLNS_15FloatRoundStyleE2EEESI_S1L_JEEES11_NS12_INS13_ILi2ELi4ELi3EEES16_NSU_INS5_IJS17_S1K_EEENS5_IJS1K_SC_EEEEEEENS4_17SM75_U32x4_LDSM_NENS4_14SM90_TMA_STOREES1Y_NS4_17SM90_U32x4_STSM_NENS4_9Copy_AtomIJS21_SJ_EEEvEEEvvEEEEvNT_6ParamsE,"",@"SHT_CUDA_INFO"
	.sectionflags	@""
	.align	4


	//----- nvinfo : EIATTR_CUDA_API_VERSION
	.align		4
        /*0000*/ 	.byte	0x04, 0x37
        /*0002*/ 	.short	(.L_24 - .L_23)
.L_23:
        /*0004*/ 	.word	0x00000082


	//----- nvinfo : EIATTR_KPARAM_INFO
	.align		4
.L_24:
        /*0008*/ 	.byte	0x04, 0x17
        /*000a*/ 	.short	(.L_26 - .L_25)
.L_25:
        /*000c*/ 	.word	0x00000000
        /*0010*/ 	.short	0x0000
        /*0012*/ 	.short	0x0070
        /*0014*/ 	.byte	0x00, 0xf0, 0x01, 0x1c


	//----- nvinfo : EIATTR_SPARSE_MMA_MASK
	.align		4
.L_26:
        /*0018*/ 	.byte	0x03, 0x50
        /*001a*/ 	.short	0x0000


	//----- nvinfo : EIATTR_MAXREG_COUNT
	.align		4
        /*001c*/ 	.byte	0x03, 0x1b
        /*001e*/ 	.short	0x00a8


	//----- nvinfo : EIATTR_NUM_BARRIERS
	.align		4
        /*0020*/ 	.byte	0x02, 0x4c
        /*0022*/ 	.byte	0x02
	.zero		1


	//----- nvinfo : EIATTR_EXTERNS
	.align		4
        /*0024*/ 	.byte	0x04, 0x0f
        /*0026*/ 	.short	(.L_28 - .L_27)


	//   ....[0]....
	.align		4
.L_27:
        /*0028*/ 	.word	index@(__assertfail)


	//----- nvinfo : EIATTR_MERCURY_ISA_VERSION
	.align		4
.L_28:
        /*002c*/ 	.byte	0x03, 0x5f
        /*002e*/ 	.short	0x0101


	//----- nvinfo : EIATTR_INT_WARP_WIDE_INSTR_OFFSETS
	.align		4
        /*0030*/ 	.byte	0x04, 0x31
        /*0032*/ 	.short	(.L_30 - .L_29)


	//   ....[0]....
.L_29:
        /*0034*/ 	.word	0x00000a30


	//   ....[1]....
        /*0038*/ 	.word	0x00000b00


	//   ....[2]....
        /*003c*/ 	.word	0x00000b90


	//   ....[3]....
        /*0040*/ 	.word	0x000022d0


	//----- nvinfo : EIATTR_COOP_GROUP_MASK_REGIDS
	.align		4
.L_30:
        /*0044*/ 	.byte	0x04, 0x29
        /*0046*/ 	.short	(.L_32 - .L_31)


	//   ....[0]....
.L_31:
        /*0048*/ 	.word	0xffffffff


	//   ....[1]....
        /*004c*/ 	.word	0xffffffff


	//   ....[2]....
        /*0050*/ 	.word	0xffffffff


	//   ....[3]....
        /*0054*/ 	.word	0xffffffff


	//   ....[4]....
        /*0058*/ 	.word	0xffffffff


	//   ....[5]....
        /*005c*/ 	.word	0xffffffff


	//   ....[6]....
        /*0060*/ 	.word	0xffffffff


	//----- nvinfo : EIATTR_COOP_GROUP_INSTR_OFFSETS
	.align		4
.L_32:
        /*0064*/ 	.byte	0x04, 0x28
        /*0066*/ 	.short	(.L_34 - .L_33)


	//   ....[0]....
.L_33:
        /*0068*/ 	.word	0x00000070


	//   ....[1]....
        /*006c*/ 	.word	0x00000080


	//   ....[2]....
        /*0070*/ 	.word	0x00000440


	//   ....[3]....
        /*0074*/ 	.word	0x00000610


	//   ....[4]....
        /*0078*/ 	.word	0x00000840


	//   ....[5]....
        /*007c*/ 	.word	0x00000cc0


	//   ....[6]....
        /*0080*/ 	.word	0x000018f0


	//----- nvinfo : EIATTR_REG_RECONFIG
	.align		4
.L_34:
        /*0084*/ 	.byte	0x01, 0x54
	.zero		2


	//----- nvinfo : EIATTR_SYSCALL_OFFSETS
	.align		4
        /*0088*/ 	.byte	0x04, 0x46
        /*008a*/ 	.short	(.L_36 - .L_35)


	//   ....[0]....
.L_35:
        /*008c*/ 	.word	0x00001ae0


	//   ....[1]....
        /*0090*/ 	.word	0x000025b0


	//   ....[2]....
        /*0094*/ 	.word	0x000026a0


	//----- nvinfo : EIATTR_MBARRIER_INSTR_OFFSETS
	.align		4
.L_36:
        /*0098*/ 	.byte	0x04, 0x39
        /*009a*/ 	.short	(.L_38 - .L_37)


	//   ....[0]....
.L_37:
        /*009c*/ 	.word	0x00000540
        /*00a0*/ 	.word	0x000000ff
        /*00a4*/ 	.word	0x00000000
        /*00a8*/ 	.short	0x0100
        /*00aa*/ 	.byte	0x08
	.zero		1


	//   ....[1]....
        /*00ac*/ 	.word	0x00000550
        /*00b0*/ 	.word	0x000000ff
        /*00b4*/ 	.word	0x00000030
        /*00b8*/ 	.short	0x0100
        /*00ba*/ 	.byte	0x08
	.zero		1


	//   ....[2]....
        /*00bc*/ 	.word	0x00000560
        /*00c0*/ 	.word	0x000000ff
        /*00c4*/ 	.word	0x00000008
        /*00c8*/ 	.short	0x0100
        /*00ca*/ 	.byte	0x08
	.zero		1


	//   ....[3]....
        /*00cc*/ 	.word	0x00000570
        /*00d0*/ 	.word	0x000000ff
        /*00d4*/ 	.word	0x00000038
        /*00d8*/ 	.short	0x0100
        /*00da*/ 	.byte	0x08
	.zero		1


	//   ....[4]....
        /*00dc*/ 	.word	0x00000580
        /*00e0*/ 	.word	0x000000ff
        /*00e4*/ 	.word	0x00000010
        /*00e8*/ 	.short	0x0100
        /*00ea*/ 	.byte	0x08
	.zero		1


	//   ....[5]....
        /*00ec*/ 	.word	0x00000590
        /*00f0*/ 	.word	0x000000ff
        /*00f4*/ 	.word	0x00000040
        /*00f8*/ 	.short	0x0100
        /*00fa*/ 	.byte	0x08
	.zero		1


	//   ....[6]....
        /*00fc*/ 	.word	0x000005a0
        /*0100*/ 	.word	0x000000ff
        /*0104*/ 	.word	0x00000018
        /*0108*/ 	.short	0x0100
        /*010a*/ 	.byte	0x08
	.zero		1


	//   ....[7]....
        /*010c*/ 	.word	0x000005b0
        /*0110*/ 	.word	0x000000ff
        /*0114*/ 	.word	0x00000048
        /*0118*/ 	.short	0x0100
        /*011a*/ 	.byte	0x08
	.zero		1


	//   ....[8]....
        /*011c*/ 	.word	0x000005c0
        /*0120*/ 	.word	0x000000ff
        /*0124*/ 	.word	0x00000020
        /*0128*/ 	.short	0x0100
        /*012a*/ 	.byte	0x08
	.zero		1


	//   ....[9]....
        /*012c*/ 	.word	0x000005d0
        /*0130*/ 	.word	0x000000ff
        /*0134*/ 	.word	0x00000050
        /*0138*/ 	.short	0x0100
        /*013a*/ 	.byte	0x08
	.zero		1


	//   ....[10]....
        /*013c*/ 	.word	0x000005e0
        /*0140*/ 	.word	0x000000ff
        /*0144*/ 	.word	0x00000028
        /*0148*/ 	.short	0x0100
        /*014a*/ 	.byte	0x08
	.zero		1


	//   ....[11]....
        /*014c*/ 	.word	0x000005f0
        /*0150*/ 	.word	0x000000ff
        /*0154*/ 	.word	0x00000058
        /*0158*/ 	.short	0x0100
        /*015a*/ 	.byte	0x08
	.zero		1


	//   ....[12]....
        /*015c*/ 	.word	0x00000750
        /*0160*/ 	.word	0x000000ff
        /*0164*/ 	.word	0x00000060
        /*0168*/ 	.short	0x0100
        /*016a*/ 	.byte	0x08
	.zero		1


	//   ....[13]....
        /*016c*/ 	.word	0x00000760
        /*0170*/ 	.word	0x000000ff
        /*0174*/ 	.word	0x00000080
        /*0178*/ 	.short	0x0100
        /*017a*/ 	.byte	0x08
	.zero		1


	//   ....[14]....
        /*017c*/ 	.word	0x00000770
        /*0180*/ 	.word	0x000000ff
        /*0184*/ 	.word	0x00000068
        /*0188*/ 	.short	0x0100
        /*018a*/ 	.byte	0x08
	.zero		1


	//   ....[15]....
        /*018c*/ 	.word	0x00000780
        /*0190*/ 	.word	0x000000ff
        /*0194*/ 	.word	0x00000088
        /*0198*/ 	.short	0x0100
        /*019a*/ 	.byte	0x08
	.zero		1


	//   ....[16]....
        /*019c*/ 	.word	0x00000790
        /*01a0*/ 	.word	0x000000ff
        /*01a4*/ 	.word	0x00000070
        /*01a8*/ 	.short	0x0100
        /*01aa*/ 	.byte	0x08
	.zero		1


	//   ....[17]....
        /*01ac*/ 	.word	0x000007a0
        /*01b0*/ 	.word	0x000000ff
        /*01b4*/ 	.word	0x00000090
        /*01b8*/ 	.short	0x0100
        /*01ba*/ 	.byte	0x08
	.zero		1


	//   ....[18]....
        /*01bc*/ 	.word	0x000007b0
        /*01c0*/ 	.word	0x000000ff
        /*01c4*/ 	.word	0x00000078
        /*01c8*/ 	.short	0x0100
        /*01ca*/ 	.byte	0x08
	.zero		1


	//   ....[19]....
        /*01cc*/ 	.word	0x000007c0
        /*01d0*/ 	.word	0x000000ff
        /*01d4*/ 	.word	0x00000098
        /*01d8*/ 	.short	0x0100
        /*01da*/ 	.byte	0x08
	.zero		1


	//   ....[20]....
        /*01dc*/ 	.word	0x00000c00
        /*01e0*/ 	.word	0x000000ff
        /*01e4*/ 	.word	0x000000a0
        /*01e8*/ 	.short	0x0100
        /*01ea*/ 	.byte	0x06
	.zero		1


	//   ....[21]....
        /*01ec*/ 	.word	0x00000c70
        /*01f0*/ 	.word	0x000000ff
        /*01f4*/ 	.word	0x000000a8
        /*01f8*/ 	.short	0x0100
        /*01fa*/ 	.byte	0x06
	.zero		1


	//   ....[22]....
        /*01fc*/ 	.word	0x00001b60
        /*0200*/ 	.word	0x00000003
        /*0204*/ 	.word	0x00000000
        /*0208*/ 	.short	0x010a
        /*020a*/ 	.byte	0x3f
	.zero		1


	//   ....[23]....
        /*020c*/ 	.word	0x00001bc0
        /*0210*/ 	.word	0x00000003
        /*0214*/ 	.word	0x00000000
        /*0218*/ 	.short	0x010a
        /*021a*/ 	.byte	0x3f
	.zero		1


	//   ....[24]....
        /*021c*/ 	.word	0x00001ee0
        /*0220*/ 	.word	0x000000ff
        /*0224*/ 	.word	0x00000000
        /*0228*/ 	.short	0x010a
        /*022a*/ 	.byte	0x04
	.zero		1


	//   ....[25]....
        /*022c*/ 	.word	0x00001f20
        /*0230*/ 	.word	0x000000ff
        /*0234*/ 	.word	0x00000000
        /*0238*/ 	.short	0x010a
        /*023a*/ 	.byte	0x04
	.zero		1


	//   ....[26]....
        /*023c*/ 	.word	0x00002180
        /*0240*/ 	.word	0x00000005
        /*0244*/ 	.word	0x00000000
        /*0248*/ 	.short	0x0101
        /*024a*/ 	.byte	0x3f
	.zero		1


	//   ....[27]....
        /*024c*/ 	.word	0x00002370
        /*0250*/ 	.word	0x00000003
        /*0254*/ 	.word	0x00000000
        /*0258*/ 	.short	0x0101
        /*025a*/ 	.byte	0x3f
	.zero		1


	//   ....[28]....
        /*025c*/ 	.word	0x00002b80
        /*0260*/ 	.word	0x000000ff
        /*0264*/ 	.word	0x00000060
        /*0268*/ 	.short	0x010a
        /*026a*/ 	.byte	0x33
	.zero		1


	//   ....[29]....
        /*026c*/ 	.word	0x000031f0
        /*0270*/ 	.word	0x000000ff
        /*0274*/ 	.word	0x00000000
        /*0278*/ 	.short	0x0101
        /*027a*/ 	.byte	0x04
	.zero		1


	//   ....[30]....
        /*027c*/ 	.word	0x000032d0
        /*0280*/ 	.word	0x00000014
        /*0284*/ 	.word	0x00000060
        /*0288*/ 	.short	0x010a
        /*028a*/ 	.byte	0x3f
	.zero		1


	//   ....[31]....
        /*028c*/ 	.word	0x000038d0
        /*0290*/ 	.word	0x000000ff
        /*0294*/ 	.word	0x00000000
        /*0298*/ 	.short	0x0101
        /*029a*/ 	.byte	0x04
	.zero		1


	//   ....[32]....
        /*029c*/ 	.word	0x000039d0
        /*02a0*/ 	.word	0x0000000e
        /*02a4*/ 	.word	0x00000060
        /*02a8*/ 	.short	0x010a
        /*02aa*/ 	.byte	0x3f
	.zero		1


	//   ....[33]....
        /*02ac*/ 	.word	0x00004000
        /*02b0*/ 	.word	0x000000ff
        /*02b4*/ 	.word	0x00000000
        /*02b8*/ 	.short	0x0101
        /*02ba*/ 	.byte	0x04
	.zero		1


	//   ....[34]....
        /*02bc*/ 	.word	0x000040e0
        /*02c0*/ 	.word	0x0000000f
        /*02c4*/ 	.word	0x00000060
        /*02c8*/ 	.short	0x010a
        /*02ca*/ 	.byte	0x3f
	.zero		1


	//   ....[35]....
        /*02cc*/ 	.word	0x000046d0
        /*02d0*/ 	.word	0x000000ff
        /*02d4*/ 	.word	0x00000000
        /*02d8*/ 	.short	0x0101
        /*02da*/ 	.byte	0x04
	.zero		1


	//   ....[36]....
        /*02dc*/ 	.word	0x00004fa0
        /*02e0*/ 	.word	0x000000ff
        /*02e4*/ 	.word	0x00000000
        /*02e8*/ 	.short	0x0101
        /*02ea*/ 	.byte	0x04
	.zero		1


	//   ....[37]....
        /*02ec*/ 	.word	0x000055b0
        /*02f0*/ 	.word	0x000000ff
        /*02f4*/ 	.word	0x000000a8
        /*02f8*/ 	.short	0x010a
        /*02fa*/ 	.byte	0x04
	.zero		1


	//   ....[38]....
        /*02fc*/ 	.word	0x000059c0
        /*0300*/ 	.word	0x000000ff
        /*0304*/ 	.word	0x00000080
        /*0308*/ 	.short	0x010a
        /*030a*/ 	.byte	0x05
	.zero		1


	//   ....[39]....
        /*030c*/ 	.word	0x00005ab0
        /*0310*/ 	.word	0x000000ff
        /*0314*/ 	.word	0x00000060
        /*0318*/ 	.short	0x010b
        /*031a*/ 	.byte	0x05
	.zero		1


	//   ....[40]....
        /*031c*/ 	.word	0x00005b10
        /*0320*/ 	.word	0x000000ff
        /*0324*/ 	.word	0x00000000
        /*0328*/ 	.short	0x0101
        /*032a*/ 	.byte	0x04
	.zero		1


	//   ....[41]....
        /*032c*/ 	.word	0x00005b40
        /*0330*/ 	.word	0x000000ff
        /*0334*/ 	.word	0x00000088
        /*0338*/ 	.short	0x010a
        /*033a*/ 	.byte	0x05
	.zero		1


	//   ....[42]....
        /*033c*/ 	.word	0x00005c50
        /*0340*/ 	.word	0x000000ff
        /*0344*/ 	.word	0x00000068
        /*0348*/ 	.short	0x010b
        /*034a*/ 	.byte	0x05
	.zero		1


	//   ....[43]....
        /*034c*/ 	.word	0x00005cb0
        /*0350*/ 	.word	0x000000ff
        /*0354*/ 	.word	0x00000000
        /*0358*/ 	.short	0x0101
        /*035a*/ 	.byte	0x04
	.zero		1


	//   ....[44]....
        /*035c*/ 	.word	0x00005ce0
        /*0360*/ 	.word	0x000000ff
        /*0364*/ 	.word	0x00000090
        /*0368*/ 	.short	0x010a
        /*036a*/ 	.byte	0x05
	.zero		1


	//   ....[45]....
        /*036c*/ 	.word	0x00005df0
        /*0370*/ 	.word	0x000000ff
        /*0374*/ 	.word	0x00000070
        /*0378*/ 	.short	0x010b
        /*037a*/ 	.byte	0x05
	.zero		1


	//   ....[46]....
        /*037c*/ 	.word	0x00005e50
        /*0380*/ 	.word	0x000000ff
        /*0384*/ 	.word	0x00000000
        /*0388*/ 	.short	0x0101
        /*038a*/ 	.byte	0x04
	.zero		1


	//   ....[47]....
        /*038c*/ 	.word	0x00005e80
        /*0390*/ 	.word	0x000000ff
        /*0394*/ 	.word	0x00000098
        /*0398*/ 	.short	0x010a
        /*039a*/ 	.byte	0x05
	.zero		1


	//   ....[48]....
        /*039c*/ 	.word	0x00005f90
        /*03a0*/ 	.word	0x000000ff
        /*03a4*/ 	.word	0x00000078
        /*03a8*/ 	.short	0x010b
        /*03aa*/ 	.byte	0x05
	.zero		1


	//   ....[49]....
        /*03ac*/ 	.word	0x00006080
        /*03b0*/ 	.word	0x000000ff
        /*03b4*/ 	.word	0x00000000
        /*03b8*/ 	.short	0x0101
        /*03ba*/ 	.byte	0x04
	.zero		1


	//   ....[50]....
        /*03bc*/ 	.word	0x000066c0
        /*03c0*/ 	.word	0x00000003
        /*03c4*/ 	.word	0x00000080
        /*03c8*/ 	.short	0x010a
        /*03ca*/ 	.byte	0x3f
	.zero		1


	//   ....[51]....
        /*03cc*/ 	.word	0x00006700
        /*03d0*/ 	.word	0x00000003
        /*03d4*/ 	.word	0x00000088
        /*03d8*/ 	.short	0x010a
        /*03da*/ 	.byte	0x3f
	.zero		1


	//   ....[52]....
        /*03dc*/ 	.word	0x00006740
        /*03e0*/ 	.word	0x00000003
        /*03e4*/ 	.word	0x00000090
        /*03e8*/ 	.short	0x010a
        /*03ea*/ 	.byte	0x3f
	.zero		1


	//   ....[53]....
        /*03ec*/ 	.word	0x00006790
        /*03f0*/ 	.word	0x00000003
        /*03f4*/ 	.word	0x00000098
        /*03f8*/ 	.short	0x010a
        /*03fa*/ 	.byte	0x3f
	.zero		1


	//   ....[54]....
        /*03fc*/ 	.word	0x00006ae0
        /*0400*/ 	.word	0x0000000e
        /*0404*/ 	.word	0x00000030
        /*0408*/ 	.short	0x010a
        /*040a*/ 	.byte	0x3f
	.zero		1


	//   ....[55]....
        /*040c*/ 	.word	0x00006e70
        /*0410*/ 	.word	0x00000006
        /*0414*/ 	.word	0x000000a8
        /*0418*/ 	.short	0x0101
        /*041a*/ 	.byte	0x3f
	.zero		1


	//   ....[56]....
        /*041c*/ 	.word	0x00007580
        /*0420*/ 	.word	0x00000007
        /*0424*/ 	.word	0x00000000
        /*0428*/ 	.short	0x010a
        /*042a*/ 	.byte	0x3f
	.zero		1


	//   ....[57]....
        /*042c*/ 	.word	0x00007600
        /*0430*/ 	.word	0x00000008
        /*0434*/ 	.word	0x00000000
        /*0438*/ 	.short	0x010a
        /*043a*/ 	.byte	0x3f
	.zero		1


	//   ....[58]....
        /*043c*/ 	.word	0x00007690
        /*0440*/ 	.word	0x00000009
        /*0444*/ 	.word	0x00000000
        /*0448*/ 	.short	0x010a
        /*044a*/ 	.byte	0x3f
	.zero		1


	//   ....[59]....
        /*044c*/ 	.word	0x00007720
        /*0450*/ 	.word	0x00000008
        /*0454*/ 	.word	0x00000000
        /*0458*/ 	.short	0x010a
        /*045a*/ 	.byte	0x3f
	.zero		1


	//   ....[60]....
        /*045c*/ 	.word	0x000077b0
        /*0460*/ 	.word	0x0000000b
        /*0464*/ 	.word	0x00000000
        /*0468*/ 	.short	0x010a
        /*046a*/ 	.byte	0x3f
	.zero		1


	//   ....[61]....
        /*046c*/ 	.word	0x00007840
        /*0470*/ 	.word	0x00000003
        /*0474*/ 	.word	0x00000000
        /*0478*/ 	.short	0x010a
        /*047a*/ 	.byte	0x3f
	.zero		1


	//   ....[62]....
        /*047c*/ 	.word	0x000078a0
        /*0480*/ 	.word	0x00000003
        /*0484*/ 	.word	0x00000000
        /*0488*/ 	.short	0x010a
        /*048a*/ 	.byte	0x3f
	.zero		1


	//   ....[63]....
        /*048c*/ 	.word	0x00007900
        /*0490*/ 	.word	0x00000005
        /*0494*/ 	.word	0x00000000
        /*0498*/ 	.short	0x010a
        /*049a*/ 	.byte	0x3f
	.zero		1


	//   ....[64]....
        /*049c*/ 	.word	0x00007960
        /*04a0*/ 	.word	0x00000003
        /*04a4*/ 	.word	0x00000060
        /*04a8*/ 	.short	0x010a
        /*04aa*/ 	.byte	0x3f
	.zero		1


	//   ....[65]....
        /*04ac*/ 	.word	0x000079b0
        /*04b0*/ 	.word	0x00000014
        /*04b4*/ 	.word	0x00000060
        /*04b8*/ 	.short	0x010a
        /*04ba*/ 	.byte	0x3f
	.zero		1


	//   ....[66]....
        /*04bc*/ 	.word	0x00007a00
        /*04c0*/ 	.word	0x0000000e
        /*04c4*/ 	.word	0x00000060
        /*04c8*/ 	.short	0x010a
        /*04ca*/ 	.byte	0x3f
	.zero		1


	//   ....[67]....
        /*04cc*/ 	.word	0x00007a50
        /*04d0*/ 	.word	0x0000000f
        /*04d4*/ 	.word	0x00000060
        /*04d8*/ 	.short	0x010a
        /*04da*/ 	.byte	0x3f
	.zero		1


	//   ....[68]....
        /*04dc*/ 	.word	0x00007ab0
        /*04e0*/ 	.word	0x00000003
        /*04e4*/ 	.word	0x000000a8
        /*04e8*/ 	.short	0x010a
        /*04ea*/ 	.byte	0x3f
	.zero		1


	//   ....[69]....
        /*04ec*/ 	.word	0x00007b10
        /*04f0*/ 	.word	0x00000005
        /*04f4*/ 	.word	0x00000080
        /*04f8*/ 	.short	0x010a
        /*04fa*/ 	.byte	0x3f
	.zero		1


	//   ....[70]....
        /*04fc*/ 	.word	0x00007b70
        /*0500*/ 	.word	0x00000005
        /*0504*/ 	.word	0x00000088
        /*0508*/ 	.short	0x010a
        /*050a*/ 	.byte	0x3f
	.zero		1


	//   ....[71]....
        /*050c*/ 	.word	0x00007bd0
        /*0510*/ 	.word	0x00000005
        /*0514*/ 	.word	0x00000090
        /*0518*/ 	.short	0x010a
        /*051a*/ 	.byte	0x3f
	.zero		1


	//   ....[72]....
        /*051c*/ 	.word	0x00007c30
        /*0520*/ 	.word	0x00000005
        /*0524*/ 	.word	0x00000098
        /*0528*/ 	.short	0x010a
        /*052a*/ 	.byte	0x3f
	.zero		1


	//   ....[73]....
        /*052c*/ 	.word	0x00007c80
        /*0530*/ 	.word	0x00000003
        /*0534*/ 	.word	0x00000080
        /*0538*/ 	.short	0x010a
        /*053a*/ 	.byte	0x3f
	.zero		1


	//   ....[74]....
        /*053c*/ 	.word	0x00007cd0
        /*0540*/ 	.word	0x00000003
        /*0544*/ 	.word	0x00000088
        /*0548*/ 	.short	0x010a
        /*054a*/ 	.byte	0x3f
	.zero		1


	//   ....[75]....
        /*054c*/ 	.word	0x00007d20
        /*0550*/ 	.word	0x00000003
        /*0554*/ 	.word	0x00000090
        /*0558*/ 	.short	0x010a
        /*055a*/ 	.byte	0x3f
	.zero		1


	//   ....[76]....
        /*055c*/ 	.word	0x00007df0
        /*0560*/ 	.word	0x0000000e
        /*0564*/ 	.word	0x00000030
        /*0568*/ 	.short	0x010a
        /*056a*/ 	.byte	0x3f
	.zero		1


	//   ....[77]....
        /*056c*/ 	.word	0x00007ec0
        /*0570*/ 	.word	0x00000007
        /*0574*/ 	.word	0x00000000
        /*0578*/ 	.short	0x010a
        /*057a*/ 	.byte	0x3f
	.zero		1


	//   ....[78]....
        /*057c*/ 	.word	0x00007f10
        /*0580*/ 	.word	0x00000008
        /*0584*/ 	.word	0x00000000
        /*0588*/ 	.short	0x010a
        /*058a*/ 	.byte	0x3f
	.zero		1


	//   ....[79]....
        /*058c*/ 	.word	0x00007f60
        /*0590*/ 	.word	0x00000009
        /*0594*/ 	.word	0x00000000
        /*0598*/ 	.short	0x010a
        /*059a*/ 	.byte	0x3f
	.zero		1


	//   ....[80]....
        /*059c*/ 	.word	0x00007fb0
        /*05a0*/ 	.word	0x00000008
        /*05a4*/ 	.word	0x00000000
        /*05a8*/ 	.short	0x010a
        /*05aa*/ 	.byte	0x3f
	.zero		1


	//   ....[81]....
        /*05ac*/ 	.word	0x00008000
        /*05b0*/ 	.word	0x0000000b
        /*05b4*/ 	.word	0x00000000
        /*05b8*/ 	.short	0x010a
        /*05ba*/ 	.byte	0x3f
	.zero		1


	//----- nvinfo : EIATTR_NUM_MBARRIERS
	.align		4
.L_38:
        /*05bc*/ 	.byte	0x03, 0x38
        /*05be*/ 	.short	0x0016


	//----- nvinfo : EIATTR_EXIT_INSTR_OFFSETS
	.align		4
        /*05c0*/ 	.byte	0x04, 0x1c
        /*05c2*/ 	.short	(.L_40 - .L_39)


	//   ....[0]....
.L_39:
        /*05c4*/ 	.word	0x00007890


	//----- nvinfo : EIATTR_MAX_THREADS
	.align		4
.L_40:
        /*05c8*/ 	.byte	0x04, 0x05
        /*05ca*/ 	.short	(.L_42 - .L_41)
.L_41:
        /*05cc*/ 	.word	0x00000180
        /*05d0*/ 	.word	0x00000001
        /*05d4*/ 	.word	0x00000001


	//----- nvinfo : EIATTR_CRS_STACK_SIZE
	.align		4
.L_42:
        /*05d8*/ 	.byte	0x04, 0x1e
        /*05da*/ 	.short	(.L_44 - .L_43)
.L_43:
        /*05dc*/ 	.word	0x00000000


	//----- nvinfo : EIATTR_CBANK_PARAM_SIZE
	.align		4
.L_44:
        /*05e0*/ 	.byte	0x03, 0x19
        /*05e2*/ 	.short	0x0770


	//----- nvinfo : EIATTR_PARAM_CBANK
	.align		4
        /*05e4*/ 	.byte	0x04, 0x0a
        /*05e6*/ 	.short	(.L_46 - .L_45)
	.align		4
.L_45:
        /*05e8*/ 	.word	index@(.nv.constant0._ZN7cutlass13device_kernelINS_4gemm6kernel13GemmUniversalIN4cute5tupleIJiiiiEEENS1_10collective13CollectiveMmaINS1_34MainloopSm90TmaGmmaWarpSpecializedILi6ENS5_IJNS4_1CILi2EEENSA_ILi1EEESC_EEENS1_35KernelTmaWarpSpecializedCooperativeEEENS5_IJNSA_ILi128EEESG_NSA_ILi64EEEEEENS_6half_tENS5_IJlSC_lEEESJ_SK_NS4_8TiledMMAINS4_8MMA_AtomIJNS4_4SM904GMMA26MMA_64x128x16_F32F16F16_SSILNSO_5MajorE0ELSQ_0ELNSO_7ScaleInE1ELSR_1EEEEEENS4_6LayoutISD_NS5_IJSC_NSA_ILi0EEESV_EEEEENS5_IJNS4_10UnderscoreESY_SY_EEEEENS4_13SM90_TMA_LOADENS4_14ComposedLayoutINS4_7SwizzleILi3ELi4ELi3EEENS4_18smem_ptr_flag_bitsILi16EEENSU_INS5_IJNSA_ILi8EEESH_EEENS5_IJSH_SC_EEEEEEEvNS4_8identityENS4_23SM90_TMA_LOAD_MULTICASTES1B_vS1C_EENS_8epilogue10collective18CollectiveEpilogueINS1F_22Sm90TmaWarpSpecializedILi4ELi2ELi16ELb1ELb0EEEJSI_NS5_IJSG_NSA_ILi32EEEEEESJ_SK_SJ_SK_NS1F_6fusion15FusionCallbacksIS1J_NS1M_13LinCombEltActINS1F_6thread4ReLuESJ_fSJ_fLNS_15FloatRoundStyleE2EEESI_S1L_JEEES11_NS12_INS13_ILi2ELi4ELi3EEES16_NSU_INS5_IJS17_S1K_EEENS5_IJS1K_SC_EEEEEEENS4_17SM75_U32x4_LDSM_NENS4_14SM90_TMA_STOREES1Y_NS4_17SM90_U32x4_STSM_NENS4_9Copy_AtomIJS21_SJ_EEEvEEEvvEEEEvNT_6ParamsE)
        /*05ec*/ 	.short	0x0210
        /*05ee*/ 	.short	0x0770


	//----- nvinfo : EIATTR_SW_WAR
	.align		4
.L_46:
        /*05f0*/ 	.byte	0x04, 0x36
        /*05f2*/ 	.short	(.L_48 - .L_47)
.L_47:
        /*05f4*/ 	.word	0x00000008
.L_48:


//--------------------- .nv.callgraph             --------------------------
	.section	.nv.callgraph,"",@"SHT_CUDA_CALLGRAPH"
	.align	4
	.sectionentsize	8
	.align		4
        /*0000*/ 	.word	0x00000000
	.align		4
        /*0004*/ 	.word	0xffffffff
	.align		4
        /*0008*/ 	.word	index@(_ZN7cutlass13device_kernelINS_4gemm6kernel13GemmUniversalIN4cute5tupleIJiiiiEEENS1_10collective13CollectiveMmaINS1_34MainloopSm90TmaGmmaWarpSpecializedILi6ENS5_IJNS4_1CILi2EEENSA_ILi1EEESC_EEENS1_35KernelTmaWarpSpecializedCooperativeEEENS5_IJNSA_ILi128EEESG_NSA_ILi64EEEEEENS_6half_tENS5_IJlSC_lEEESJ_SK_NS4_8TiledMMAINS4_8MMA_AtomIJNS4_4SM904GMMA26MMA_64x128x16_F32F16F16_SSILNSO_5MajorE0ELSQ_0ELNSO_7ScaleInE1ELSR_1EEEEEENS4_6LayoutISD_NS5_IJSC_NSA_ILi0EEESV_EEEEENS5_IJNS4_10UnderscoreESY_SY_EEEEENS4_13SM90_TMA_LOADENS4_14ComposedLayoutINS4_7SwizzleILi3ELi4ELi3EEENS4_18smem_ptr_flag_bitsILi16EEENSU_INS5_IJNSA_ILi8EEESH_EEENS5_IJSH_SC_EEEEEEEvNS4_8identityENS4_23SM90_TMA_LOAD_MULTICASTES1B_vS1C_EENS_8epilogue10collective18CollectiveEpilogueINS1F_22Sm90TmaWarpSpecializedILi4ELi2ELi16ELb1ELb0EEEJSI_NS5_IJSG_NSA_ILi32EEEEEESJ_SK_SJ_SK_NS1F_6fusion15FusionCallbacksIS1J_NS1M_13LinCombEltActINS1F_6thread4ReLuESJ_fSJ_fLNS_15FloatRoundStyleE2EEESI_S1L_JEEES11_NS12_INS13_ILi2ELi4ELi3EEES16_NSU_INS5_IJS17_S1K_EEENS5_IJS1K_SC_EEEEEEENS4_17SM75_U32x4_LDSM_NENS4_14SM90_TMA_STOREES1Y_NS4_17SM90_U32x4_STSM_NENS4_9Copy_AtomIJS21_SJ_EEEvEEEvvEEEEvNT_6ParamsE)
	.align		4
        /*000c*/ 	.word	index@(__assertfail)
	.align		4
        /*0010*/ 	.word	0x00000000
	.align		4
        /*0014*/ 	.word	0xfffffffe
	.align		4
        /*0018*/ 	.word	0x00000000
	.align		4
        /*001c*/ 	.word	0xfffffffd
	.align		4
        /*0020*/ 	.word	0x00000000
	.align		4
        /*0024*/ 	.word	0xfffffffc


//--------------------- .nv.constant4             --------------------------
	.section	.nv.constant4,"a",@progbits
	.align	8
	.align		8
.nv.constant4:
        /*0000*/ 	.dword	__assertfail
	.align		8
        /*0008*/ 	.dword	__unnamed_1
	.align		8
        /*0010*/ 	.dword	__unnamed_2
	.align		8
        /*0018*/ 	.dword	_ZN39_INTERNAL_d86d0ab1_4_k_cu_790c201b_40614cuda3std3__45__cpo5beginE
	.align		8
        /*0020*/ 	.dword	_ZN39_INTERNAL_d86d0ab1_4_k_cu_790c201b_40614cuda3std3__45__cpo3endE
	.align		8
        /*0028*/ 	.dword	_ZN39_INTERNAL_d86d0ab1_4_k_cu_790c201b_40614cuda3std3__45__cpo6cbeginE
	.align		8
        /*0030*/ 	.dword	_ZN39_INTERNAL_d86d0ab1_4_k_cu_790c201b_40614cuda3std3__45__cpo4cendE
	.align		8
        /*0038*/ 	.dword	_ZN39_INTERNAL_d86d0ab1_4_k_cu_790c201b_40614cuda3std3__441_GLOBAL__N__d86d0ab1_4_k_cu_790c201b_40616ignoreE
	.align		8
        /*0040*/ 	.dword	_ZN39_INTERNAL_d86d0ab1_4_k_cu_790c201b_40614cuda3std3__419piecewise_constructE
	.align		8
        /*0048*/ 	.dword	_ZN39_INTERNAL_d86d0ab1_4_k_cu_790c201b_40614cuda3std3__48in_placeE
	.align		8
        /*0050*/ 	.dword	_ZN39_INTERNAL_d86d0ab1_4_k_cu_790c201b_40614cuda3std6ranges3__45__cpo4swapE
	.align		8
        /*0058*/ 	.dword	_ZN39_INTERNAL_d86d0ab1_4_k_cu_790c201b_40614cuda3std6ranges3__45__cpo9iter_moveE
	.align		8
        /*0060*/ 	.dword	_ZN39_INTERNAL_d86d0ab1_4_k_cu_790c201b_40614cute7productE
	.align		8
        /*0068*/ 	.dword	_ZN39_INTERNAL_d86d0ab1_4_k_cu_790c201b_40614cute1_E
	.align		8
        /*0070*/ 	.dword	$str$22
	.align		8
        /*0078*/ 	.dword	$str$23
	.align		8
        /*0080*/ 	.dword	$str$26
	.align		8
        /*0088*/ 	.dword	$str$27


//--------------------- .text._ZN7cutlass13device_kernelINS_4gemm6kernel13GemmUniversalIN4cute5tupleIJiiiiEEENS1_10collective13CollectiveMmaINS1_34MainloopSm90TmaGmmaWarpSpecializedILi6ENS5_IJNS4_1CILi2EEENSA_ILi1EEESC_EEENS1_35KernelTmaWarpSpecializedCooperativeEEENS5_IJNSA_ILi128EEESG_NSA_ILi64EEEEEENS_6half_tENS5_IJlSC_lEEESJ_SK_NS4_8TiledMMAINS4_8MMA_AtomIJNS4_4SM904GMMA26MMA_64x128x16_F32F16F16_SSILNSO_5MajorE0ELSQ_0ELNSO_7ScaleInE1ELSR_1EEEEEENS4_6LayoutISD_NS5_IJSC_NSA_ILi0EEESV_EEEEENS5_IJNS4_10UnderscoreESY_SY_EEEEENS4_13SM90_TMA_LOADENS4_14ComposedLayoutINS4_7SwizzleILi3ELi4ELi3EEENS4_18smem_ptr_flag_bitsILi16EEENSU_INS5_IJNSA_ILi8EEESH_EEENS5_IJSH_SC_EEEEEEEvNS4_8identityENS4_23SM90_TMA_LOAD_MULTICASTES1B_vS1C_EENS_8epilogue10collective18CollectiveEpilogueINS1F_22Sm90TmaWarpSpecializedILi4ELi2ELi16ELb1ELb0EEEJSI_NS5_IJSG_NSA_ILi32EEEEEESJ_SK_SJ_SK_NS1F_6fusion15FusionCallbacksIS1J_NS1M_13LinCombEltActINS1F_6thread4ReLuESJ_fSJ_fLNS_15FloatRoundStyleE2EEESI_S1L_JEEES11_NS12_INS13_ILi2ELi4ELi3EEES16_NSU_INS5_IJS17_S1K_EEENS5_IJS1K_SC_EEEEEEENS4_17SM75_U32x4_LDSM_NENS4_14SM90_TMA_STOREES1Y_NS4_17SM90_U32x4_STSM_NENS4_9Copy_AtomIJS21_SJ_EEEvEEEvvEEEEvNT_6ParamsE --------------------------
	.section	.text._ZN7cutlass13device_kernelINS_4gemm6kernel13GemmUniversalIN4cute5tupleIJiiiiEEENS1_10collective13CollectiveMmaINS1_34MainloopSm90TmaGmmaWarpSpecializedILi6ENS5_IJNS4_1CILi2EEENSA_ILi1EEESC_EEENS1_35KernelTmaWarpSpecializedCooperativeEEENS5_IJNSA_ILi128EEESG_NSA_ILi64EEEEEENS_6half_tENS5_IJlSC_lEEESJ_SK_NS4_8TiledMMAINS4_8MMA_AtomIJNS4_4SM904GMMA26MMA_64x128x16_F32F16F16_SSILNSO_5MajorE0ELSQ_0ELNSO_7ScaleInE1ELSR_1EEEEEENS4_6LayoutISD_NS5_IJSC_NSA_ILi0EEESV_EEEEENS5_IJNS4_10UnderscoreESY_SY_EEEEENS4_13SM90_TMA_LOADENS4_14ComposedLayoutINS4_7SwizzleILi3ELi4ELi3EEENS4_18smem_ptr_flag_bitsILi16EEENSU_INS5_IJNSA_ILi8EEESH_EEENS5_IJSH_SC_EEEEEEEvNS4_8identityENS4_23SM90_TMA_LOAD_MULTICASTES1B_vS1C_EENS_8epilogue10collective18CollectiveEpilogueINS1F_22Sm90TmaWarpSpecializedILi4ELi2ELi16ELb1ELb0EEEJSI_NS5_IJSG_NSA_ILi32EEEEEESJ_SK_SJ_SK_NS1F_6fusion15FusionCallbacksIS1J_NS1M_13LinCombEltActINS1F_6thread4ReLuESJ_fSJ_fLNS_15FloatRoundStyleE2EEESI_S1L_JEEES11_NS12_INS13_ILi2ELi4ELi3EEES16_NSU_INS5_IJS17_S1K_EEENS5_IJS1K_SC_EEEEEEENS4_17SM75_U32x4_LDSM_NENS4_14SM90_TMA_STOREES1Y_NS4_17SM90_U32x4_STSM_NENS4_9Copy_AtomIJS21_SJ_EEEvEEEvvEEEEvNT_6ParamsE,"ax",@progbits
	.align	128
.text._ZN7cutlass13device_kernelINS_4gemm6kernel13GemmUniversalIN4cute5tupleIJiiiiEEENS1_10collective13CollectiveMmaINS1_34MainloopSm90TmaGmmaWarpSpecializedILi6ENS5_IJNS4_1CILi2EEENSA_ILi1EEESC_EEENS1_35KernelTmaWarpSpecializedCooperativeEEENS5_IJNSA_ILi128EEESG_NSA_ILi64EEEEEENS_6half_tENS5_IJlSC_lEEESJ_SK_NS4_8TiledMMAINS4_8MMA_AtomIJNS4_4SM904GMMA26MMA_64x128x16_F32F16F16_SSILNSO_5MajorE0ELSQ_0ELNSO_7ScaleInE1ELSR_1EEEEEENS4_6LayoutISD_NS5_IJSC_NSA_ILi0EEESV_EEEEENS5_IJNS4_10UnderscoreESY_SY_EEEEENS4_13SM90_TMA_LOADENS4_14ComposedLayoutINS4_7SwizzleILi3ELi4ELi3EEENS4_18smem_ptr_flag_bitsILi16EEENSU_INS5_IJNSA_ILi8EEESH_EEENS5_IJSH_SC_EEEEEEEvNS4_8identityENS4_23SM90_TMA_LOAD_MULTICASTES1B_vS1C_EENS_8epilogue10collective18CollectiveEpilogueINS1F_22Sm90TmaWarpSpecializedILi4ELi2ELi16ELb1ELb0EEEJSI_NS5_IJSG_NSA_ILi32EEEEEESJ_SK_SJ_SK_NS1F_6fusion15FusionCallbacksIS1J_NS1M_13LinCombEltActINS1F_6thread4ReLuESJ_fSJ_fLNS_15FloatRoundStyleE2EEESI_S1L_JEEES11_NS12_INS13_ILi2ELi4ELi3EEES16_NSU_INS5_IJS17_S1K_EEENS5_IJS1K_SC_EEEEEEENS4_17SM75_U32x4_LDSM_NENS4_14SM90_TMA_STOREES1Y_NS4_17SM90_U32x4_STSM_NENS4_9Copy_AtomIJS21_SJ_EEEvEEEvvEEEEvNT_6ParamsE:
        .type           _ZN7cutlass13device_kernelINS_4gemm6kernel13GemmUniversalIN4cute5tupleIJiiiiEEENS1_10collective13CollectiveMmaINS1_34MainloopSm90TmaGmmaWarpSpecializedILi6ENS5_IJNS4_1CILi2EEENSA_ILi1EEESC_EEENS1_35KernelTmaWarpSpecializedCooperativeEEENS5_IJNSA_ILi128EEESG_NSA_ILi64EEEEEENS_6half_tENS5_IJlSC_lEEESJ_SK_NS4_8TiledMMAINS4_8MMA_AtomIJNS4_4SM904GMMA26MMA_64x128x16_F32F16F16_SSILNSO_5MajorE0ELSQ_0ELNSO_7ScaleInE1ELSR_1EEEEEENS4_6LayoutISD_NS5_IJSC_NSA_ILi0EEESV_EEEEENS5_IJNS4_10UnderscoreESY_SY_EEEEENS4_13SM90_TMA_LOADENS4_14ComposedLayoutINS4_7SwizzleILi3ELi4ELi3EEENS4_18smem_ptr_flag_bitsILi16EEENSU_INS5_IJNSA_ILi8EEESH_EEENS5_IJSH_SC_EEEEEEEvNS4_8identityENS4_23SM90_TMA_LOAD_MULTICASTES1B_vS1C_EENS_8epilogue10collective18CollectiveEpilogueINS1F_22Sm90TmaWarpSpecializedILi4ELi2ELi16ELb1ELb0EEEJSI_NS5_IJSG_NSA_ILi32EEEEEESJ_SK_SJ_SK_NS1F_6fusion15FusionCallbacksIS1J_NS1M_13LinCombEltActINS1F_6thread4ReLuESJ_fSJ_fLNS_15FloatRoundStyleE2EEESI_S1L_JEEES11_NS12_INS13_ILi2ELi4ELi3EEES16_NSU_INS5_IJS17_S1K_EEENS5_IJS1K_SC_EEEEEEENS4_17SM75_U32x4_LDSM_NENS4_14SM90_TMA_STOREES1Y_NS4_17SM90_U32x4_STSM_NENS4_9Copy_AtomIJS21_SJ_EEEvEEEvvEEEEvNT_6ParamsE,@function
        .size           _ZN7cutlass13device_kernelINS_4gemm6kernel13GemmUniversalIN4cute5tupleIJiiiiEEENS1_10collective13CollectiveMmaINS1_34MainloopSm90TmaGmmaWarpSpecializedILi6ENS5_IJNS4_1CILi2EEENSA_ILi1EEESC_EEENS1_35KernelTmaWarpSpecializedCooperativeEEENS5_IJNSA_ILi128EEESG_NSA_ILi64EEEEEENS_6half_tENS5_IJlSC_lEEESJ_SK_NS4_8TiledMMAINS4_8MMA_AtomIJNS4_4SM904GMMA26MMA_64x128x16_F32F16F16_SSILNSO_5MajorE0ELSQ_0ELNSO_7ScaleInE1ELSR_1EEEEEENS4_6LayoutISD_NS5_IJSC_NSA_ILi0EEESV_EEEEENS5_IJNS4_10UnderscoreESY_SY_EEEEENS4_13SM90_TMA_LOADENS4_14ComposedLayoutINS4_7SwizzleILi3ELi4ELi3EEENS4_18smem_ptr_flag_bitsILi16EEENSU_INS5_IJNSA_ILi8EEESH_EEENS5_IJSH_SC_EEEEEEEvNS4_8identityENS4_23SM90_TMA_LOAD_MULTICASTES1B_vS1C_EENS_8epilogue10collective18CollectiveEpilogueINS1F_22Sm90TmaWarpSpecializedILi4ELi2ELi16ELb1ELb0EEEJSI_NS5_IJSG_NSA_ILi32EEEEEESJ_SK_SJ_SK_NS1F_6fusion15FusionCallbacksIS1J_NS1M_13LinCombEltActINS1F_6thread4ReLuESJ_fSJ_fLNS_15FloatRoundStyleE2EEESI_S1L_JEEES11_NS12_INS13_ILi2ELi4ELi3EEES16_NSU_INS5_IJS17_S1K_EEENS5_IJS1K_SC_EEEEEEENS4_17SM75_U32x4_LDSM_NENS4_14SM90_TMA_STOREES1Y_NS4_17SM90_U32x4_STSM_NENS4_9Copy_AtomIJS21_SJ_EEEvEEEvvEEEEvNT_6ParamsE,(.L_x_193 - _ZN7cutlass13device_kernelINS_4gemm6kernel13GemmUniversalIN4cute5tupleIJiiiiEEENS1_10collective13CollectiveMmaINS1_34MainloopSm90TmaGmmaWarpSpecializedILi6ENS5_IJNS4_1CILi2EEENSA_ILi1EEESC_EEENS1_35KernelTmaWarpSpecializedCooperativeEEENS5_IJNSA_ILi128EEESG_NSA_ILi64EEEEEENS_6half_tENS5_IJlSC_lEEESJ_SK_NS4_8TiledMMAINS4_8MMA_AtomIJNS4_4SM904GMMA26MMA_64x128x16_F32F16F16_SSILNSO_5MajorE0ELSQ_0ELNSO_7ScaleInE1ELSR_1EEEEEENS4_6LayoutISD_NS5_IJSC_NSA_ILi0EEESV_EEEEENS5_IJNS4_10UnderscoreESY_SY_EEEEENS4_13SM90_TMA_LOADENS4_14ComposedLayoutINS4_7SwizzleILi3ELi4ELi3EEENS4_18smem_ptr_flag_bitsILi16EEENSU_INS5_IJNSA_ILi8EEESH_EEENS5_IJSH_SC_EEEEEEEvNS4_8identityENS4_23SM90_TMA_LOAD_MULTICASTES1B_vS1C_EENS_8epilogue10collective18CollectiveEpilogueINS1F_22Sm90TmaWarpSpecializedILi4ELi2ELi16ELb1ELb0EEEJSI_NS5_IJSG_NSA_ILi32EEEEEESJ_SK_SJ_SK_NS1F_6fusion15FusionCallbacksIS1J_NS1M_13LinCombEltActINS1F_6thread4ReLuESJ_fSJ_fLNS_15FloatRoundStyleE2EEESI_S1L_JEEES11_NS12_INS13_ILi2ELi4ELi3EEES16_NSU_INS5_IJS17_S1K_EEENS5_IJS1K_SC_EEEEEEENS4_17SM75_U32x4_LDSM_NENS4_14SM90_TMA_STOREES1Y_NS4_17SM90_U32x4_STSM_NENS4_9Copy_AtomIJS21_SJ_EEEvEEEvvEEEEvNT_6ParamsE)
        .other          _ZN7cutlass13device_kernelINS_4gemm6kernel13GemmUniversalIN4cute5tupleIJiiiiEEENS1_10collective13CollectiveMmaINS1_34MainloopSm90TmaGmmaWarpSpecializedILi6ENS5_IJNS4_1CILi2EEENSA_ILi1EEESC_EEENS1_35KernelTmaWarpSpecializedCooperativeEEENS5_IJNSA_ILi128EEESG_NSA_ILi64EEEEEENS_6half_tENS5_IJlSC_lEEESJ_SK_NS4_8TiledMMAINS4_8MMA_AtomIJNS4_4SM904GMMA26MMA_64x128x16_F32F16F16_SSILNSO_5MajorE0ELSQ_0ELNSO_7ScaleInE1ELSR_1EEEEEENS4_6LayoutISD_NS5_IJSC_NSA_ILi0EEESV_EEEEENS5_IJNS4_10UnderscoreESY_SY_EEEEENS4_13SM90_TMA_LOADENS4_14ComposedLayoutINS4_7SwizzleILi3ELi4ELi3EEENS4_18smem_ptr_flag_bitsILi16EEENSU_INS5_IJNSA_ILi8EEESH_EEENS5_IJSH_SC_EEEEEEEvNS4_8identityENS4_23SM90_TMA_LOAD_MULTICASTES1B_vS1C_EENS_8epilogue10collective18CollectiveEpilogueINS1F_22Sm90TmaWarpSpecializedILi4ELi2ELi16ELb1ELb0EEEJSI_NS5_IJSG_NSA_ILi32EEEEEESJ_SK_SJ_SK_NS1F_6fusion15FusionCallbacksIS1J_NS1M_13LinCombEltActINS1F_6thread4ReLuESJ_fSJ_fLNS_15FloatRoundStyleE2EEESI_S1L_JEEES11_NS12_INS13_ILi2ELi4ELi3EEES16_NSU_INS5_IJS17_S1K_EEENS5_IJS1K_SC_EEEEEEENS4_17SM75_U32x4_LDSM_NENS4_14SM90_TMA_STOREES1Y_NS4_17SM90_U32x4_STSM_NENS4_9Copy_AtomIJS21_SJ_EEEvEEEvvEEEEvNT_6ParamsE,@"STO_CUDA_ENTRY STV_DEFAULT"
_ZN7cutlass13device_kernelINS_4gemm6kernel13GemmUniversalIN4cute5tupleIJiiiiEEENS1_10collective13CollectiveMmaINS1_34MainloopSm90TmaGmmaWarpSpecializedILi6ENS5_IJNS4_1CILi2EEENSA_ILi1EEESC_EEENS1_35KernelTmaWarpSpecializedCooperativeEEENS5_IJNSA_ILi128EEESG_NSA_ILi64EEEEEENS_6half_tENS5_IJlSC_lEEESJ_SK_NS4_8TiledMMAINS4_8MMA_AtomIJNS4_4SM904GMMA26MMA_64x128x16_F32F16F16_SSILNSO_5MajorE0ELSQ_0ELNSO_7ScaleInE1ELSR_1EEEEEENS4_6LayoutISD_NS5_IJSC_NSA_ILi0EEESV_EEEEENS5_IJNS4_10UnderscoreESY_SY_EEEEENS4_13SM90_TMA_LOADENS4_14ComposedLayoutINS4_7SwizzleILi3ELi4ELi3EEENS4_18smem_ptr_flag_bitsILi16EEENSU_INS5_IJNSA_ILi8EEESH_EEENS5_IJSH_SC_EEEEEEEvNS4_8identityENS4_23SM90_TMA_LOAD_MULTICASTES1B_vS1C_EENS_8epilogue10collective18CollectiveEpilogueINS1F_22Sm90TmaWarpSpecializedILi4ELi2ELi16ELb1ELb0EEEJSI_NS5_IJSG_NSA_ILi32EEEEEESJ_SK_SJ_SK_NS1F_6fusion15FusionCallbacksIS1J_NS1M_13LinCombEltActINS1F_6thread4ReLuESJ_fSJ_fLNS_15FloatRoundStyleE2EEESI_S1L_JEEES11_NS12_INS13_ILi2ELi4ELi3EEES16_NSU_INS5_IJS17_S1K_EEENS5_IJS1K_SC_EEEEEEENS4_17SM75_U32x4_LDSM_NENS4_14SM90_TMA_STOREES1Y_NS4_17SM90_U32x4_STSM_NENS4_9Copy_AtomIJS21_SJ_EEEvEEEvvEEEEvNT_6ParamsE:
[----:B------:R-:W1:Y:S01]  /*0000*/  LDC R1, c[0x0][0x28] ;  /* 0x00000a00ff017b82 */ /* 0x000e620000000800 */
[----:B------:R-:W2:Y:S07]  /*0010*/  S2R R0, SR_TID.X ;  /* 0x0000000000007919 */ /* 0x000eae0000002100 */
[----:B------:R-:W3:Y:S01]  /*0020*/  LDC.64 R4, c[0x0][0x588] ;  /* 0x00016200ff047b82 */ /* 0x000ee20000000a00 */
[----:B------:R-:W-:Y:S01]  /*0030*/  ELECT P0, URZ, PT ;  /* 0x00000000003f782f */ /* 0x000fe20003800000 */
[----:B------:R-:W-:Y:S01]  /*0040*/  BSSY B0, `(.L_x_0) ;  /* 0x0000016000007945 */ /* 0x000fe20003800000 */
[----:B--2---:R-:W-:-:S02]  /*0050*/  SHF.R.U32.HI R2, RZ, 0x5, R0 ;  /* 0x00000005ff027819 */ /* 0x004fc40000011600 */
[----:B------:R-:W-:-:S03]  /*0060*/  SHF.R.U32.HI R7, RZ, 0x7, R0 ;  /* 0x00000007ff077819 */ /* 0x000fc60000011600 */
[----:B------:R-:W2:Y:S04]  /*0070*/  SHFL.IDX PT, R3, R2, RZ, 0x1f ;  /* 0x00001fff02037589 */ /* 0x000ea800000e0000 */
[----:B------:R4:W1:Y:S01]  /*0080*/  SHFL.IDX PT, R10, R7, RZ, 0x1f ;  /* 0x00001fff070a7589 */ /* 0x00086200000e0000 */
[----:B--2---:R-:W-:Y:S02]  /*0090*/  ISETP.NE.OR P0, PT, R3, RZ, !P0 ;  /* 0x000000ff0300720c */ /* 0x004fe40004705670 */
[----:B------:R-:W-:-:S11]  /*00a0*/  SHF.R.S32.HI R6, RZ, 0x1f, R3 ;  /* 0x0000001fff067819 */ /* 0x000fd60000011403 */
[----:B-1-34-:R-:W-:Y:S05]  /*00b0*/  @P0 BRA `(.L_x_1) ;  /* 0x0000000000380947 */ /* 0x01afea0003800000 */
[----:B------:R-:W-:Y:S02]  /*00c0*/  ULDC.64 UR4, c[0x0][0x198] ;  /* 0x0000660000047ab9 */ /* 0x000fe40000000a00 */
[----:B------:R-:W-:Y:S02]  /*00d0*/  UIADD3 UR6, UP0, UR4, 0xf0, URZ ;  /* 0x000000f004067890 */ /* 0x000fe4000ff1e03f */
[----:B------:R-:W-:Y:S02]  /*00e0*/  UIADD3 UR8, UP1, UR4, 0x1f0, URZ ;  /* 0x000001f004087890 */ /* 0x000fe4000ff3e03f */
[----:B------:R-:W-:Y:S02]  /*00f0*/  UIADD3 UR10, UP2, UR4, 0x3f0, URZ ;  /* 0x000003f0040a7890 */ /* 0x000fe4000ff5e03f */
[----:B------:R-:W-:Y:S02]  /*0100*/  UIADD3 UR4, UP3, UR4, 0x4f0, URZ ;  /* 0x000004f004047890 */ /* 0x000fe4000ff7e03f */
[----:B------:R-:W-:-:S02]  /*0110*/  UIADD3.X UR7, URZ, UR5, URZ, UP0, !UPT ;  /* 0x000000053f077290 */ /* 0x000fc400087fe43f */
[----:B------:R-:W-:Y:S02]  /*0120*/  UIADD3.X UR9, URZ, UR5, URZ, UP1, !UPT ;  /* 0x000000053f097290 */ /* 0x000fe40008ffe43f */
[----:B------:R-:W-:Y:S02]  /*0130*/  UIADD3.X UR11, URZ, UR5, URZ, UP2, !UPT ;  /* 0x000000053f0b7290 */ /* 0x000fe400097fe43f */
[----:B------:R-:W-:-:S03]  /*0140*/  UIADD3.X UR5, URZ, UR5, URZ, UP3, !UPT ;  /* 0x000000053f057290 */ /* 0x000fc60009ffe43f */
[----:B------:R1:W-:Y:S02]  /*0150*/  UTMACCTL.PF [UR6] ;  /* 0x00000000060079b9 */ /* 0x0003e40008040000 */
[----:B------:R1:W-:Y:S02]  /*0160*/  UTMACCTL.PF [UR8] ;  /* 0x00000000080079b9 */ /* 0x0003e40008040000 */
[----:B------:R1:W-:Y:S02]  /*0170*/  UTMACCTL.PF [UR10] ;  /* 0x000000000a0079b9 */ /* 0x0003e40008040000 */
[----:B------:R1:W-:Y:S02]  /*0180*/  UTMACCTL.PF [UR4] ;  /* 0x00000000040079b9 */ /* 0x0003e40008040000 */
[----:B-1----:R-:W-:Y:S01]  /*0190*/  NOP ;  /* 0x0000000000007918 */ /* 0x002fe20000000000 */
.L_x_1:
[----:B------:R-:W-:Y:S05]  /*01a0*/  BSYNC B0 ;  /* 0x0000000000007941 */ /* 0x000fea0003800000 */
.L_x_0:
[----:B------:R-:W-:Y:S01]  /*01b0*/  ULDC.64 UR4, c[0x0][0x590] ;  /* 0x0001640000047ab9 */ /* 0x000fe20000000a00 */
[----:B------:R-:W-:Y:S01]  /*01c0*/  LEA.HI R6, R6, R3, RZ, 0x2 ;  /* 0x0000000306067211 */ /* 0x000fe200078f10ff */
[----:B------:R-:W-:Y:S01]  /*01d0*/  ULDC.64 UR52, c[0x0][0x208] ;  /* 0x0000820000347ab9 */ /* 0x000fe20000000a00 */
[----:B------:R-:W-:Y:S01]  /*01e0*/  ISETP.NE.U32.AND P2, PT, RZ, UR4, PT ;  /* 0x00000004ff007c0c */ /* 0x000fe2000bf45070 */
[----:B------:R-:W-:Y:S01]  /*01f0*/  IMAD.MOV.U32 R7, RZ, RZ, R5 ;  /* 0x000000ffff077224 */ /* 0x000fe200078e0005 */
[----:B------:R-:W-:Y:S02]  /*0200*/  LOP3.LUT R6, R6, 0xfffffffc, RZ, 0xc0, !PT ;  /* 0xfffffffc06067812 */ /* 0x000fe400078ec0ff */
[----:B------:R-:W-:Y:S02]  /*0210*/  ISETP.NE.AND.EX P3, PT, RZ, UR5, PT, P2 ;  /* 0x00000005ff007c0c */ /* 0x000fe4000bf65320 */
[----:B------:R-:W-:Y:S01]  /*0220*/  PRMT R8, RZ, 0x7610, R8 ;  /* 0x00007610ff087816 */ /* 0x000fe20000000008 */
[----:B------:R-:W-:-:S02]  /*0230*/  IMAD.IADD R3, R3, 0x1, -R6 ;  /* 0x0000000103037824 */ /* 0x000fc400078e0a06 */
[----:B------:R-:W-:-:S08]  /*0240*/  IMAD.MOV.U32 R6, RZ, RZ, R4 ;  /* 0x000000ffff067224 */ /* 0x000fd000078e0004 */
[----:B------:R-:W-:Y:S05]  /*0250*/  @P3 BRA `(.L_x_2) ;  /* 0x0000000000303947 */ /* 0x000fea0003800000 */
[----:B------:R-:W-:Y:S02]  /*0260*/  ULDC.64 UR6, c[0x0][0x588] ;  /* 0x0001620000067ab9 */ /* 0x000fe40000000a00 */
[----:B------:R-:W-:-:S04]  /*0270*/  ISETP.NE.U32.AND P0, PT, RZ, UR6, PT ;  /* 0x00000006ff007c0c */ /* 0x000fc8000bf05070 */
[----:B------:R-:W-:-:S13]  /*0280*/  ISETP.NE.AND.EX P0, PT, RZ, UR7, PT, P0 ;  /* 0x00000007ff007c0c */ /* 0x000fda000bf05300 */
[----:B------:R-:W-:Y:S05]  /*0290*/  @!P0 BRA `(.L_x_3) ;  /* 0x0000000000108947 */ /* 0x000fea0003800000 */
[----:B------:R-:W2:Y:S02]  /*02a0*/  LDG.E R8, desc[UR52][R6.64] ;  /* 0x0000003406087981 */ /* 0x000ea4000c1e1900 */
[----:B--2---:R-:W-:Y:S01]  /*02b0*/  FSETP.NEU.AND P1, PT, R8, RZ, PT ;  /* 0x000000ff0800720b */ /* 0x004fe20003f2d000 */
[----:B------:R-:W-:Y:S01]  /*02c0*/  IMAD.MOV.U32 R8, RZ, RZ, 0x1 ;  /* 0x00000001ff087424 */ /* 0x000fe200078e00ff */
[----:B------:R-:W-:Y:S11]  /*02d0*/  BRA `(.L_x_2) ;  /* 0x0000000000107947 */ /* 0x000ff60003800000 */
.L_x_3:
[----:B------:R-:W-:Y:S01]  /*02e0*/  ULDC UR6, c[0x0][0x580] ;  /* 0x0001600000067ab9 */ /* 0x000fe20000000800 */
[----:B------:R-:W-:Y:S01]  /*02f0*/  IMAD.MOV.U32 R8, RZ, RZ, 0x1 ;  /* 0x00000001ff087424 */ /* 0x000fe200078e00ff */
[----:B------:R-:W-:Y:S02]  /*0300*/  FSETP.NEU.AND P1, PT, RZ, UR6, PT ;  /* 0x00000006ff007c0b */ /* 0x000fe4000bf2d000 */
[----:B------:R-:W-:-:S11]  /*0310*/  CS2R R6, SRZ ;  /* 0x0000000000067805 */ /* 0x000fd6000001ff00 */
.L_x_2:
[----:B------:R-:W-:Y:S02]  /*0320*/  ISETP.NE.U32.AND P4, PT, R6, RZ, PT ;  /* 0x000000ff0600720c */ /* 0x000fe40003f85070 */
[----:B------:R-:W-:Y:S02]  /*0330*/  ISETP.NE.AND.EX P5, PT, RZ, UR5, PT, P2 ;  /* 0x00000005ff007c0c */ /* 0x000fe4000bfa5320 */
[----:B------:R-:W-:Y:S02]  /*0340*/  ISETP.NE.AND.EX P2, PT, R7, RZ, PT, P4 ;  /* 0x000000ff0700720c */ /* 0x000fe40003f45340 */
[----:B------:R-:W-:-:S11]  /*0350*/  PLOP3.LUT P0, PT, PT, PT, PT, 0x8, 0x0 ;  /* 0x000000000000781c */ /* 0x000fd60003f0e170 */
[----:B------:R-:W-:Y:S05]  /*0360*/  @P2 BRA P5, `(.L_x_4) ;  /* 0x0000000000342947 */ /* 0x000fea0002800000 */
[----:B------:R-:W-:-:S04]  /*0370*/  ISETP.NE.U32.AND P0, PT, RZ, UR4, PT ;  /* 0x00000004ff007c0c */ /* 0x000fc8000bf05070 */
[----:B------:R-:W-:-:S13]  /*0380*/  ISETP.NE.AND.EX P0, PT, RZ, UR5, PT, P0 ;  /* 0x00000005ff007c0c */ /* 0x000fda000bf05300 */
[----:B------:R-:W-:Y:S05]  /*0390*/  @!P0 BRA `(.L_x_5) ;  /* 0x0000000000248947 */ /* 0x000fea0003800000 */
[----:B------:R-:W-:Y:S02]  /*03a0*/  PRMT R8, R8, 0x9910, RZ ;  /* 0x0000991008087816 */ /* 0x000fe400000000ff */
[----:B------:R-:W-:Y:S02]  /*03b0*/  ISETP.NE.U32.AND P0, PT, R6, RZ, PT ;  /* 0x000000ff0600720c */ /* 0x000fe40003f05070 */
[----:B------:R-:W-:Y:S02]  /*03c0*/  ISETP.NE.AND P2, PT, R8, RZ, PT ;  /* 0x000000ff0800720c */ /* 0x000fe40003f45270 */
[----:B------:R-:W-:Y:S02]  /*03d0*/  ISETP.NE.AND.EX P0, PT, R7, RZ, PT, P0 ;  /* 0x000000ff0700720c */ /* 0x000fe40003f05300 */
[----:B------:R-:W-:-:S09]  /*03e0*/  SEL R6, RZ, 0xffffffff, P1 ;  /* 0xffffffffff067807 */ /* 0x000fd20000800000 */
[----:B------:R-:W-:-:S04]  /*03f0*/  @!P2 SEL R6, RZ, 0xffffffff, P0 ;  /* 0xffffffffff06a807 */ /* 0x000fc80000000000 */
[----:B------:R-:W-:-:S04]  /*0400*/  LOP3.LUT R6, R6, 0x1, RZ, 0xc0, !PT ;  /* 0x0000000106067812 */ /* 0x000fc800078ec0ff */
[----:B------:R-:W-:Y:S01]  /*0410*/  ISETP.EQ.U32.AND P0, PT, R6, 0x1, PT ;  /* 0x000000010600780c */ /* 0x000fe20003f02070 */
[----:B------:R-:W-:-:S12]  /*0420*/  BRA `(.L_x_4) ;  /* 0x0000000000047947 */ /* 0x000fd80003800000 */
.L_x_5:
[----:B------:R-:W-:-:S13]  /*0430*/  PLOP3.LUT P0, PT, P1, PT, PT, 0x8, 0x0 ;  /* 0x000000000000781c */ /* 0x000fda0000f0e170 */
.L_x_4:
[----:B------:R-:W1:Y:S02]  /*0440*/  SHFL.IDX PT, R7, R2, RZ, 0x1f ;  /* 0x00001fff02077589 */ /* 0x000e6400000e0000 */
[----:B-1----:R-:W-:-:S13]  /*0450*/  ISETP.NE.AND P1, PT, R7, RZ, PT ;  /* 0x000000ff0700720c */ /* 0x002fda0003f25270 */
[----:B------:R-:W-:Y:S05]  /*0460*/  @P1 BRA `(.L_x_6) ;  /* 0x0000000000681947 */ /* 0x000fea0003800000 */
[----:B------:R-:W1:Y:S01]  /*0470*/  S2UR UR8, SR_CgaCtaId ;  /* 0x00000000000879c3 */ /* 0x000e620000008800 */
[----:B------:R-:W-:Y:S01]  /*0480*/  UMOV UR4, 0x400 ;  /* 0x0000040000047882 */ /* 0x000fe20000000000 */
[----:B------:R-:W-:Y:S01]  /*0490*/  UMOV UR5, 0x1 ;  /* 0x0000000100057882 */ /* 0x000fe20000000000 */
[----:B------:R-:W-:Y:S01]  /*04a0*/  UMOV UR6, 0x4 ;  /* 0x0000000400067882 */ /* 0x000fe20000000000 */
[----:B------:R-:W-:Y:S01]  /*04b0*/  ELECT P1, URZ, PT ;  /* 0x00000000003f782f */ /* 0x000fe20003820000 */
[----:B------:R-:W-:-:S04]  /*04c0*/  UIADD3 UR6, -UR6, 0x100000, URZ ;  /* 0x0010000006067890 */ /* 0x000fc8000fffe13f */
[----:B------:R-:W-:Y:S02]  /*04d0*/  USHF.L.U32 UR7, UR6, 0xb, URZ ;  /* 0x0000000b06077899 */ /* 0x000fe4000800063f */
[----:B------:R-:W-:Y:S02]  /*04e0*/  USHF.L.U32 UR6, UR6, 0x1, URZ ;  /* 0x0000000106067899 */ /* 0x000fe4000800063f */
[----:B-1----:R-:W-:Y:S02]  /*04f0*/  ULEA UR8, UR8, UR4, 0x18 ;  /* 0x0000000408087291 */ /* 0x002fe4000f8ec03f */
[----:B------:R-:W-:-:S04]  /*0500*/  UIADD3 UR4, -UR5, 0x100000, URZ ;  /* 0x0010000005047890 */ /* 0x000fc8000fffe13f */
[----:B------:R-:W-:Y:S02]  /*0510*/  USHF.L.U32 UR5, UR4, 0xb, URZ ;  /* 0x0000000b04057899 */ /* 0x000fe4000800063f */
[----:B------:R-:W-:Y:S01]  /*0520*/  USHF.L.U32 UR4, UR4, 0x1, URZ ;  /* 0x0000000104047899 */ /* 0x000fe2000800063f */
[----:B------:R-:W1:Y:S11]  /*0530*/  FENCE.VIEW.ASYNC.S ;  /* 0x00000000000073c6 */ /* 0x000e760000000000 */
[----:B-1----:R1:W2:Y:S01]  /*0540*/  SYNCS.EXCH.64 URZ, [UR8], UR4 ;  /* 0x00000004083f75b2 */ /* 0x0022a20008000100 */
[----:B------:R1:W3:Y:S01]  /*0550*/  SYNCS.EXCH.64 URZ, [UR8+0x30], UR6 ;  /* 0x00003006083f75b2 */ /* 0x0002e20008000100 */
[----:B------:R1:W4:Y:S01]  /*0560*/  SYNCS.EXCH.64 URZ, [UR8+0x8], UR4 ;  /* 0x00000804083f75b2 */ /* 0x0003220008000100 */
[----:B------:R1:W1:Y:S01]  /*0570*/  SYNCS.EXCH.64 URZ, [UR8+0x38], UR6 ;  /* 0x00003806083f75b2 */ /* 0x0002620008000100 */
        /* <DEDUP_REMOVED lines=8> */
[----:B------:R-:W-:Y:S01]  /*0600*/  NOP ;  /* 0x0000000000007918 */ /* 0x000fe20000000000 */
.L_x_6:
[----:B------:R-:W5:Y:S01]  /*0610*/  SHFL.IDX PT, R6, R2, RZ, 0x1f ;  /* 0x00001fff02067589 */ /* 0x000f6200000e0000 */
[----:B------:R-:W-:Y:S01]  /*0620*/  SHF.R.S32.HI R9, RZ, 0x1f, R0 ;  /* 0x0000001fff097819 */ /* 0x000fe20000011400 */
[----:B------:R-:W1:Y:S01]  /*0630*/  S2UR UR9, SR_CTAID.X ;  /* 0x00000000000979c3 */ /* 0x000e620000002500 */
[----:B------:R-:W-:Y:S02]  /*0640*/  NOP ;  /* 0x0000000000007918 */ /* 0x000fe40000000000 */
[----:B------:R-:W-:Y:S02]  /*0650*/  LEA.HI R9, R9, R0, RZ, 0x7 ;  /* 0x0000000009097211 */ /* 0x000fe400078f38ff */
[----:B-----5:R-:W-:-:S13]  /*0660*/  ISETP.NE.AND P1, PT, R6, RZ, PT ;  /* 0x000000ff0600720c */ /* 0x020fda0003f25270 */
[----:B-1----:R-:W-:Y:S05]  /*0670*/  @P1 BRA `(.L_x_7) ;  /* 0x0000000000581947 */ /* 0x002fea0003800000 */
[----:B------:R-:W1:Y:S01]  /*0680*/  S2UR UR5, SR_CgaCtaId ;  /* 0x00000000000579c3 */ /* 0x000e620000008800 */
[----:B------:R-:W-:Y:S01]  /*0690*/  UMOV UR4, 0x400 ;  /* 0x0000040000047882 */ /* 0x000fe20000000000 */
[----:B------:R-:W-:Y:S01]  /*06a0*/  UMOV UR6, 0x20 ;  /* 0x0000002000067882 */ /* 0x000fe20000000000 */
[----:B------:R-:W-:Y:S01]  /*06b0*/  UMOV UR7, 0x100 ;  /* 0x0000010000077882 */ /* 0x000fe20000000000 */
[----:B------:R-:W-:Y:S01]  /*06c0*/  ELECT P1, URZ, PT ;  /* 0x00000000003f782f */ /* 0x000fe20003820000 */
[----:B-1----:R-:W-:Y:S02]  /*06d0*/  ULEA UR8, UR5, UR4, 0x18 ;  /* 0x0000000405087291 */ /* 0x002fe4000f8ec03f */
[----:B------:R-:W-:-:S04]  /*06e0*/  UIADD3 UR4, -UR6, 0x100000, URZ ;  /* 0x0010000006047890 */ /* 0x000fc8000fffe13f */
[----:B------:R-:W-:Y:S02]  /*06f0*/  USHF.L.U32 UR5, UR4, 0xb, URZ ;  /* 0x0000000b04057899 */ /* 0x000fe4000800063f */
[----:B------:R-:W-:Y:S02]  /*0700*/  USHF.L.U32 UR4, UR4, 0x1, URZ ;  /* 0x0000000104047899 */ /* 0x000fe4000800063f */
[----:B------:R-:W-:-:S04]  /*0710*/  UIADD3 UR6, -UR7, 0x100000, URZ ;  /* 0x0010000007067890 */ /* 0x000fc8000fffe13f */
[----:B------:R-:W-:Y:S02]  /*0720*/  USHF.L.U32 UR7, UR6, 0xb, URZ ;  /* 0x0000000b06077899 */ /* 0x000fe4000800063f */
[----:B------:R-:W-:Y:S01]  /*0730*/  USHF.L.U32 UR6, UR6, 0x1, URZ ;  /* 0x0000000106067899 */ /* 0x000fe2000800063f */
[----:B------:R-:W1:Y:S03]  /*0740*/  FENCE.VIEW.ASYNC.S ;  /* 0x00000000000073c6 */ /* 0x000e660000000000 */
[----:B-1----:R1:W1:Y:S08]  /*0750*/  SYNCS.EXCH.64 URZ, [UR8+0x60], UR4 ;  /* 0x00006004083f75b2 */ /* 0x0022700008000100 */
        /* <DEDUP_REMOVED lines=8> */
.L_x_7:
[----:B------:R-:W-:Y:S01]  /*07e0*/  LOP3.LUT R9, R9, 0xffffff80, RZ, 0xc0, !PT ;  /* 0xffffff8009097812 */ /* 0x000fe200078ec0ff */
[----:B------:R-:W5:Y:S01]  /*07f0*/  S2R R6, SR_CTAID.Y ;  /* 0x0000000000067919 */ /* 0x000f620000002600 */
[----:B------:R-:W-:Y:S01]  /*0800*/  I2FP.F32.U32 R13, UR9 ;  /* 0x00000009000d7c45 */ /* 0x000fe20008201000 */
[----:B-1----:R-:W-:Y:S01]  /*0810*/  ULDC UR4, c[0x0][0x150] ;  /* 0x0000540000047ab9 */ /* 0x002fe20000000800 */
[----:B------:R-:W-:Y:S01]  /*0820*/  SHF.R.S32.HI R12, RZ, 0x1f, R7 ;  /* 0x0000001fff0c7819 */ /* 0x000fe20000011407 */
[----:B------:R-:W-:Y:S01]  /*0830*/  IMAD.IADD R11, R0, 0x1, -R9 ;  /* 0x00000001000b7824 */ /* 0x000fe200078e0a09 */
[----:B------:R-:W1:Y:S01]  /*0840*/  SHFL.IDX PT, R2, R2, RZ, 0x1f ;  /* 0x00001fff02027589 */ /* 0x000e6200000e0000 */
[----:B------:R-:W-:Y:S01]  /*0850*/  FMUL R14, R13, UR4 ;  /* 0x000000040d0e7c20 */ /* 0x000fe20008400000 */
[----:B------:R-:W-:Y:S01]  /*0860*/  LEA.HI R12, R12, R7, RZ, 0x2 ;  /* 0x000000070c0c7211 */ /* 0x000fe200078f10ff */
[----:B------:R-:W2:Y:S01]  /*0870*/  LDC R15, c[0x0][0x144] ;  /* 0x00005100ff0f7b82 */ /* 0x000ea20000000800 */
[----:B------:R-:W-:-:S02]  /*0880*/  SHF.R.S32.HI R8, RZ, 0x1f, R11 ;  /* 0x0000001fff087819 */ /* 0x000fc4000001140b */
[----:B------:R-:W-:Y:S02]  /*0890*/  ELECT P1, URZ, PT ;  /* 0x00000000003f782f */ /* 0x000fe40003820000 */
[----:B------:R-:W-:Y:S01]  /*08a0*/  LOP3.LUT R12, R12, 0x3ffffffc, RZ, 0xc0, !PT ;  /* 0x3ffffffc0c0c7812 */ /* 0x000fe200078ec0ff */
[----:B------:R-:W3:Y:S01]  /*08b0*/  F2I.U32.TRUNC.NTZ R14, R14 ;  /* 0x0000000e000e7305 */ /* 0x000ee2000020f000 */
[----:B------:R-:W-:Y:S01]  /*08c0*/  LEA.HI R8, R8, R11, RZ, 0x3 ;  /* 0x0000000b08087211 */ /* 0x000fe200078f18ff */
[----:B------:R-:W-:Y:S01]  /*08d0*/  ULDC UR4, c[0x0][0x154] ;  /* 0x0000550000047ab9 */ /* 0x000fe20000000800 */
[----:B------:R-:W-:Y:S01]  /*08e0*/  ISETP.NE.AND P4, PT, R3, RZ, PT ;  /* 0x000000ff0300720c */ /* 0x000fe20003f85270 */
[----:B------:R-:W-:Y:S01]  /*08f0*/  IMAD.IADD R13, R7, 0x1, -R12 ;  /* 0x00000001070d7824 */ /* 0x000fe200078e0a0c */
[--C-:B------:R-:W-:Y:S01]  /*0900*/  SHF.R.S32.HI R9, RZ, 0x3, R8.reuse ;  /* 0x00000003ff097819 */ /* 0x100fe20000011408 */
[----:B------:R-:W-:Y:S01]  /*0910*/  IMAD.MOV.U32 R89, RZ, RZ, 0x1 ;  /* 0x00000001ff597424 */ /* 0x000fe200078e00ff */
[----:B------:R-:W-:Y:S01]  /*0920*/  SHF.R.S32.HI R8, RZ, 0x1f, R8 ;  /* 0x0000001fff087819 */ /* 0x000fe20000011408 */
[----:B------:R-:W-:Y:S01]  /*0930*/  NOP ;  /* 0x0000000000007918 */ /* 0x000fe20000000000 */
[----:B------:R-:W-:-:S02]  /*0940*/  ISETP.EQ.OR P2, PT, R3, 0x3, !P4 ;  /* 0x000000030300780c */ /* 0x000fc40006742670 */
[----:B------:R-:W-:Y:S02]  /*0950*/  LEA.HI R8, R8, R9, RZ, 0x2 ;  /* 0x0000000908087211 */ /* 0x000fe400078f10ff */
[----:B------:R-:W-:Y:S02]  /*0960*/  ISETP.EQ.AND P2, PT, R10, RZ, P2 ;  /* 0x000000ff0a00720c */ /* 0x000fe40001742270 */
[----:B------:R-:W-:Y:S02]  /*0970*/  LOP3.LUT R8, R8, 0xfffffffc, RZ, 0xc0, !PT ;  /* 0xfffffffc08087812 */ /* 0x000fe400078ec0ff */
[----:B-1----:R-:W-:Y:S02]  /*0980*/  ISETP.NE.OR P1, PT, R2, RZ, !P1 ;  /* 0x000000ff0200720c */ /* 0x002fe40004f25670 */
[----:B---3--:R-:W-:Y:S01]  /*0990*/  IADD3 R16, -R14, RZ, RZ ;  /* 0x000000ff0e107210 */ /* 0x008fe20007ffe1ff */
[----:B------:R-:W-:Y:S01]  /*09a0*/  IMAD.IADD R8, R9, 0x1, -R8 ;  /* 0x0000000109087824 */ /* 0x000fe200078e0a08 */
[----:B------:R-:W1:Y:S01]  /*09b0*/  LDC R14, c[0x0][0x140] ;  /* 0x00005000ff0e7b82 */ /* 0x000e620000000800 */
[----:B------:R-:W-:-:S02]  /*09c0*/  SEL R19, RZ, 0x1, !P2 ;  /* 0x00000001ff137807 */ /* 0x000fc40005000000 */
[----:B------:R-:W-:Y:S01]  /*09d0*/  IMAD R13, R13, 0x4, R8 ;  /* 0x000000040d0d7824 */ /* 0x000fe200078e0208 */
[----:B-----5:R-:W-:-:S03]  /*09e0*/  I2FP.F32.U32 R8, R6 ;  /* 0x0000000600087245 */ /* 0x020fc60000201000 */
[C---:B------:R-:W-:Y:S01]  /*09f0*/  IMAD.SHL.U32 R88, R13.reuse, 0x4, RZ ;  /* 0x000000040d587824 */ /* 0x040fe200078e00ff */
[----:B------:R-:W-:Y:S01]  /*0a00*/  LEA.HI R2, R13, R13, RZ, 0x1 ;  /* 0x0000000d0d027211 */ /* 0x000fe200078f08ff */
[----:B------:R-:W-:Y:S01]  /*0a10*/  FMUL R12, R8, UR4 ;  /* 0x00000004080c7c20 */ /* 0x000fe20008400000 */
[----:B------:R-:W3:Y:S01]  /*0a20*/  LDC R9, c[0x0][0x148] ;  /* 0x00005200ff097b82 */ /* 0x000ee20000000800 */
[----:B------:R-:W-:Y:S01]  /*0a30*/  VOTEU.ALL UP0, P1 ;  /* 0x00000000003f7886 */ /* 0x000fe20000800000 */
[----:B------:R-:W-:Y:S01]  /*0a40*/  LOP3.LUT R2, R2, 0xfffffffe, RZ, 0xc0, !PT ;  /* 0xfffffffe02027812 */ /* 0x000fe200078ec0ff */
[----:B--2---:R-:W-:Y:S01]  /*0a50*/  IMAD R8, R15, R16, UR9 ;  /* 0x000000090f087e24 */ /* 0x004fe2000f8e0210 */
[C---:B------:R-:W-:Y:S01]  /*0a60*/  LOP3.LUT R88, R13.reuse, 0xc, R88, 0x78, !PT ;  /* 0x0000000c0d587812 */ /* 0x040fe200078e7858 */
[----:B------:R-:W2:Y:S01]  /*0a70*/  F2I.U32.TRUNC.NTZ R12, R12 ;  /* 0x0000000c000c7305 */ /* 0x000ea2000020f000 */
[----:B------:R-:W-:Y:S01]  /*0a80*/  UMOV UR4, 0x20 ;  /* 0x0000002000047882 */ /* 0x000fe20000000000 */
[----:B------:R-:W-:Y:S01]  /*0a90*/  IMAD.IADD R15, R13, 0x1, -R2 ;  /* 0x000000010d0f7824 */ /* 0x000fe200078e0a02 */
[----:B------:R-:W5:Y:S01]  /*0aa0*/  @!UP0 S2UR UR7, SR_CgaCtaId ;  /* 0x00000000000789c3 */ /* 0x000f620000008800 */
[----:B------:R-:W-:Y:S01]  /*0ab0*/  @!UP0 UMOV UR6, 0x400 ;  /* 0x0000040000068882 */ /* 0x000fe20000000000 */
[----:B------:R-:W-:-:S04]  /*0ac0*/  @!UP0 UIADD3 UR4, -UR4, 0x100000, URZ ;  /* 0x0010000004048890 */ /* 0x000fc8000fffe13f */
[----:B------:R-:W-:Y:S02]  /*0ad0*/  @!UP0 USHF.L.U32 UR5, UR4, 0xb, URZ ;  /* 0x0000000b04058899 */ /* 0x000fe4000800063f */
[----:B------:R-:W-:Y:S01]  /*0ae0*/  @!UP0 USHF.L.U32 UR4, UR4, 0x1, URZ ;  /* 0x0000000104048899 */ /* 0x000fe2000800063f */
[----:B------:R-:W-:Y:S01]  /*0af0*/  ISETP.NE.AND P5, PT, R15, R8, PT ;  /* 0x000000080f00720c */ /* 0x000fe20003fa5270 */
[----:B------:R-:W-:Y:S01]  /*0b00*/  VOTEU.ALL UP1, P1 ;  /* 0x00000000003f7886 */ /* 0x000fe20000820000 */
[----:B-1----:R-:W-:Y:S01]  /*0b10*/  ISETP.EQ.U32.AND P2, PT, R14, 0x1, PT ;  /* 0x000000010e00780c */ /* 0x002fe20003f42070 */
[----:B--2---:R-:W-:Y:S02]  /*0b20*/  IMAD.MOV R23, RZ, RZ, -R12 ;  /* 0x000000ffff177224 */ /* 0x004fe400078e0a0c */
[----:B------:R-:W-:Y:S02]  /*0b30*/  VIADD R12, R10, 0xffffffff ;  /* 0xffffffff0a0c7836 */ /* 0x000fe40000000000 */
[----:B---3--:R-:W-:-:S06]  /*0b40*/  IMAD R13, R9, R23, R6 ;  /* 0x00000017090d7224 */ /* 0x008fcc00078e0206 */
[----:B------:R-:W-:-:S04]  /*0b50*/  @P5 LEA.HI R2, R88, R88, RZ, 0x1 ;  /* 0x0000005858025211 */ /* 0x000fc800078f08ff */
[----:B------:R-:W-:Y:S01]  /*0b60*/  @P5 SHF.R.S32.HI R2, RZ, 0x1, R2 ;  /* 0x00000001ff025819 */ /* 0x000fe20000011402 */
[----:B-----5:R-:W-:-:S03]  /*0b70*/  @!UP0 ULEA UR6, UR7, UR6, 0x18 ;  /* 0x0000000607068291 */ /* 0x020fc6000f8ec03f */
[----:B------:R-:W-:Y:S01]  /*0b80*/  @P5 ISETP.NE.AND P6, PT, R2, R13, PT ;  /* 0x0000000d0200520c */ /* 0x000fe20003fc5270 */
[----:B------:R-:W-:Y:S01]  /*0b90*/  VOTEU.ALL UP0, P1 ;  /* 0x00000000003f7886 */ /* 0x000fe20000800000 */
[----:B------:R-:W-:Y:S02]  /*0ba0*/  LOP3.LUT P1, RZ, R11, 0x7, RZ, 0xc0, !PT ;  /* 0x000000070bff7812 */ /* 0x000fe4000782c0ff */
[----:B------:R-:W-:Y:S02]  /*0bb0*/  @P5 SEL R89, RZ, 0x1, P6 ;  /* 0x00000001ff595807 */ /* 0x000fe40003000000 */
[----:B------:R-:W-:Y:S02]  /*0bc0*/  ISETP.NE.AND P5, PT, R10, RZ, PT ;  /* 0x000000ff0a00720c */ /* 0x000fe40003fa5270 */
[----:B------:R-:W-:Y:S02]  /*0bd0*/  ISETP.LT.U32.AND P1, PT, R88, 0x2, !P1 ;  /* 0x000000025800780c */ /* 0x000fe40004f21070 */
[----:B------:R-:W-:Y:S01]  /*0be0*/  ISETP.EQ.AND P6, PT, R3, 0x2, !P5 ;  /* 0x000000020300780c */ /* 0x000fe20006fc2270 */
[----:B------:R-:W1:Y:S02]  /*0bf0*/  FENCE.VIEW.ASYNC.S ;  /* 0x00000000000073c6 */ /* 0x000e640000000000 */
[----:B-1----:R1:W2:Y:S01]  /*0c00*/  @!UP0 SYNCS.EXCH.64 URZ, [UR6+0xa0], UR4 ;  /* 0x0000a004063f85b2 */ /* 0x0022a20008000100 */
[----:B------:R-:W-:-:S02]  /*0c10*/  SEL R2, RZ, 0x1, !P1 ;  /* 0x00000001ff027807 */ /* 0x000fc40004800000 */
[----:B------:R-:W-:Y:S02]  /*0c20*/  ISETP.GE.U32.AND P1, PT, R12, 0x2, PT ;  /* 0x000000020c00780c */ /* 0x000fe40003f26070 */
[----:B------:R-:W-:Y:S02]  /*0c30*/  SEL R18, RZ, 0x1, !P6 ;  /* 0x00000001ff127807 */ /* 0x000fe40007000000 */
[----:B------:R-:W-:Y:S02]  /*0c40*/  LOP3.LUT R89, R89, R2, RZ, 0xc0, !PT ;  /* 0x0000000259597212 */ /* 0x000fe400078ec0ff */
[----:B------:R-:W-:Y:S02]  /*0c50*/  SEL R18, R18, 0x2, P1 ;  /* 0x0000000212127807 */ /* 0x000fe40000800000 */
[----:B------:R-:W-:Y:S01]  /*0c60*/  SEL R19, R19, 0x2, P1 ;  /* 0x0000000213137807 */ /* 0x000fe20000800000 */
[----:B------:R1:W3:Y:S01]  /*0c70*/  @!UP1 SYNCS.EXCH.64 URZ, [UR6+0xa8], UR4 ;  /* 0x0000a804063f95b2 */ /* 0x0002e20008000100 */
[----:B------:R-:W-:Y:S01]  /*0c80*/  NOP ;  /* 0x0000000000007918 */ /* 0x000fe20000000000 */
[----:B------:R-:W-:Y:S05]  /*0c90*/  @!P2 BRA `(.L_x_8) ;  /* 0x000000000008a947 */ /* 0x000fea0003800000 */
[----:B--234-:R-:W-:Y:S01]  /*0ca0*/  UCGABAR_ARV ;  /* 0x00000000000079c7 */ /* 0x01cfe20008000000 */
[----:B------:R-:W-:Y:S05]  /*0cb0*/  BRA `(.L_x_9) ;  /* 0x0000000000047947 */ /* 0x000fea0003800000 */
.L_x_8:
[----:B--234-:R-:W-:Y:S01]  /*0cc0*/  NOP ;  /* 0x0000000000007918 */ /* 0x01cfe20000000000 */
.L_x_9:
[----:B------:R-:W2:Y:S01]  /*0cd0*/  LDC R2, c[0x0][0x904] ;  /* 0x00024100ff027b82 */ /* 0x000ea20000000800 */
[----:B------:R-:W-:Y:S02]  /*0ce0*/  IMAD.U32 R10, RZ, RZ, UR9 ;  /* 0x00000009ff0a7e24 */ /* 0x000fe4000f8e00ff */
[----:B------:R-:W-:Y:S01]  /*0cf0*/  IMAD.MOV.U32 R11, RZ, RZ, RZ ;  /* 0x000000ffff0b7224 */ /* 0x000fe200078e00ff */
[----:B--2---:R-:W-:-:S04]  /*0d00*/  ISETP.NE.AND P1, PT, R2, 0x1, PT ;  /* 0x000000010200780c */ /* 0x004fc80003f25270 */
[----:B------:R-:W-:-:S09]  /*0d10*/  P2R R7, PR, RZ, 0x2 ;  /* 0x00000002ff077803 */ /* 0x000fd20000000000 */
[----:B------:R-:W2:Y:S01]  /*0d20*/  @P1 LDC R17, c[0x0][0x10] ;  /* 0x00000400ff111b82 */ /* 0x000ea20000000800 */
[----:B------:R-:W-:Y:S02]  /*0d30*/  @P1 IMAD.MOV.U32 R7, RZ, RZ, RZ ;  /* 0x000000ffff071224 */ /* 0x000fe400078e00ff */
[----:B------:R-:W-:-:S05]  /*0d40*/  @P1 IMAD.MOV.U32 R15, RZ, RZ, RZ ;  /* 0x000000ffff0f1224 */ /* 0x000fca00078e00ff */
[----:B------:R-:W3:Y:S01]  /*0d50*/  @!P1 LDC R13, c[0x0][0xc] ;  /* 0x00000300ff0d9b82 */ /* 0x000ee20000000800 */
[----:B-1----:R-:W-:Y:S01]  /*0d60*/  ULDC UR4, c[0x0][0xc] ;  /* 0x0000030000047ab9 */ /* 0x002fe20000000800 */
[----:B------:R-:W-:Y:S01]  /*0d70*/  ULDC UR5, c[0x0][0x10] ;  /* 0x0000040000057ab9 */ /* 0x000fe20000000800 */
[----:B------:R-:W-:Y:S01]  /*0d80*/  ULDC UR6, c[0x0][0x14] ;  /* 0x0000050000067ab9 */ /* 0x000fe20000000800 */
[----:B------:R-:W-:-:S04]  /*0d90*/  UIMAD.WIDE.U32 UR4, UR4, UR5, URZ ;  /* 0x00000005040472a5 */ /* 0x000fc8000f8e003f */
[----:B------:R-:W-:Y:S02]  /*0da0*/  UIMAD.WIDE.U32 UR38, UR4, UR6, URZ ;  /* 0x00000006042672a5 */ /* 0x000fe4000f8e003f */
[----:B------:R-:W-:-:S04]  /*0db0*/  UIMAD UR37, UR5, UR6, URZ ;  /* 0x00000006052572a4 */ /* 0x000fc8000f8e023f */
[----:B------:R-:W-:Y:S01]  /*0dc0*/  UIADD3 UR37, UR39, UR37, URZ ;  /* 0x0000002527257290 */ /* 0x000fe2000fffe03f */
[----:B--2---:R-:W-:-:S05]  /*0dd0*/  @P1 IMAD.WIDE.U32 R16, R17, UR9, R6 ;  /* 0x0000000911101c25 */ /* 0x004fca000f8e0006 */
[----:B------:R-:W-:Y:S01]  /*0de0*/  @P1 IADD3 R17, R17, R15, RZ ;  /* 0x0000000f11111210 */ /* 0x000fe20007ffe0ff */
[----:B---3--:R-:W-:-:S04]  /*0df0*/  @!P1 IMAD.WIDE.U32 R10, R6, R13, R10 ;  /* 0x0000000d060a9225 */ /* 0x008fc800078e000a */
[----:B------:R-:W-:Y:S02]  /*0e00*/  @!P1 IMAD.MOV.U32 R16, RZ, RZ, R10 ;  /* 0x000000ffff109224 */ /* 0x000fe400078e000a */
[----:B------:R-:W-:Y:S01]  /*0e10*/  @!P1 IMAD.MOV.U32 R17, RZ, RZ, R11 ;  /* 0x000000ffff119224 */ /* 0x000fe200078e000b */
[----:B------:R-:W-:Y:S06]  /*0e20*/  @!P2 BRA `(.L_x_10) ;  /* 0x00000000000ca947 */ /* 0x000fec0003800000 */
[----:B------:R-:W-:Y:S01]  /*0e30*/  UCGABAR_WAIT ;  /* 0x0000000000007dc7 */ /* 0x000fe20008000000 */
[----:B------:R-:W-:Y:S01]  /*0e40*/  CCTL.IVALL ;  /* 0x00000000ff00798f */ /* 0x000fe20002000000 */
[----:B------:R-:W-:Y:S05]  /*0e50*/  BRA `(.L_x_11) ;  /* 0x0000000000047947 */ /* 0x000fea0003800000 */
.L_x_10:
[----:B------:R-:W-:Y:S06]  /*0e60*/  BAR.SYNC.DEFER_BLOCKING 0x0 ;  /* 0x0000000000007b1d */ /* 0x000fec0000010000 */
.L_x_11:
[----:B------:R-:W1:Y:S01]  /*0e70*/  S2UR UR36, SR_CgaCtaId ;  /* 0x00000000002479c3 */ /* 0x000e620000008800 */
[----:B------:R-:W-:Y:S04]  /*0e80*/  BSSY B6, `(.L_x_12) ;  /* 0x00006a0000067945 */ /* 0x000fe80003800000 */
[----:B------:R-:W-:Y:S05]  /*0e90*/  @!P5 BRA `(.L_x_13) ;  /* 0x000000400048d947 */ /* 0x000fea0003800000 */
[----:B------:R-:W-:-:S13]  /*0ea0*/  ISETP.GT.U32.AND P0, PT, R12, 0x1, PT ;  /* 0x000000010c00780c */ /* 0x000fda0003f04070 */
[----:B------:R-:W-:Y:S05]  /*0eb0*/  @P0 BRA `(.L_x_14) ;  /* 0x0000006800700947 */ /* 0x000fea0003800000 */
[----:B------:R-:W-:Y:S01]  /*0ec0*/  ULDC.64 UR4, c[0x0][0x8f8] ;  /* 0x00023e0000047ab9 */ /* 0x000fe20000000a00 */
[----:B------:R-:W-:Y:S01]  /*0ed0*/  UMOV UR47, 0xffffffff ;  /* 0xffffffff002f7882 */ /* 0x000fe20000000000 */
[----:B------:R-:W-:Y:S01]  /*0ee0*/  ISETP.GE.U32.AND P0, PT, R16, UR4, PT ;  /* 0x0000000410007c0c */ /* 0x000fe2000bf06070 */
[----:B------:R-:W-:Y:S01]  /*0ef0*/  IMAD.MOV.U32 R22, RZ, RZ, -0x1 ;  /* 0xffffffffff167424 */ /* 0x000fe200078e00ff */
[----:B------:R-:W-:Y:S01]  /*0f00*/  PRMT R90, RZ, 0x7610, R90 ;  /* 0x00007610ff5a7816 */ /* 0x000fe2000000005a */
[----:B------:R-:W-:Y:S01]  /*0f10*/  IMAD.MOV.U32 R105, RZ, RZ, -0x1 ;  /* 0xffffffffff697424 */ /* 0x000fe200078e00ff */
[----:B------:R-:W-:Y:S02]  /*0f20*/  ISETP.GE.U32.AND.EX P0, PT, R17, UR5, PT, P0 ;  /* 0x0000000511007c0c */ /* 0x000fe4000bf06100 */
[----:B------:R-:W-:-:S11]  /*0f30*/  PRMT R3, RZ, 0x7610, R3 ;  /* 0x00007610ff037816 */ /* 0x000fd60000000003 */
[----:B------:R-:W-:Y:S05]  /*0f40*/  @P0 BRA `(.L_x_15) ;  /* 0x00000004002c0947 */ /* 0x000fea0003800000 */
[----:B------:R-:W2:Y:S01]  /*0f50*/  LDC.64 R20, c[0x0][0x8d0] ;  /* 0x00023400ff147b82 */ /* 0x000ea20000000a00 */
[----:B------:R-:W-:Y:S02]  /*0f60*/  IMAD.MOV.U32 R4, RZ, RZ, R16 ;  /* 0x000000ffff047224 */ /* 0x000fe400078e0010 */
[----:B------:R-:W-:-:S05]  /*0f70*/  IMAD.MOV.U32 R5, RZ, RZ, R17 ;  /* 0x000000ffff057224 */ /* 0x000fca00078e0011 */
[----:B------:R-:W3:Y:S08]  /*0f80*/  LDC R14, c[0x0][0x8d8] ;  /* 0x00023600ff0e7b82 */ /* 0x000ef00000000800 */
[----:B------:R-:W4:Y:S01]  /*0f90*/  LDC.64 R24, c[0x0][0x8c8] ;  /* 0x00023200ff187b82 */ /* 0x000f220000000a00 */
[----:B--2---:R-:W-:-:S04]  /*0fa0*/  ISETP.NE.U32.AND P0, PT, R20, RZ, PT ;  /* 0x000000ff1400720c */ /* 0x004fc80003f05070 */
[----:B------:R-:W-:-:S13]  /*0fb0*/  ISETP.NE.AND.EX P0, PT, R21, RZ, PT, P0 ;  /* 0x000000ff1500720c */ /* 0x000fda0003f05300 */
[----:B---34-:R-:W-:Y:S05]  /*0fc0*/  @!P0 BRA `(.L_x_16) ;  /* 0x0000000000288947 */ /* 0x018fea0003800000 */
[----:B------:R-:W2:Y:S02]  /*0fd0*/  LDC R3, c[0x0][0x8dc] ;  /* 0x00023700ff037b82 */ /* 0x000ea40000000800 */
[----:B--2---:R-:W-:-:S05]  /*0fe0*/  IADD3 R3, P0, R16, R3, RZ ;  /* 0x0000000310037210 */ /* 0x004fca0007f1e0ff */
[----:B------:R-:W-:-:S04]  /*0ff0*/  IMAD.X R15, RZ, RZ, R17, P0 ;  /* 0x000000ffff0f7224 */ /* 0x000fc800000e0611 */
[----:B------:R-:W-:-:S04]  /*1000*/  IMAD.WIDE.U32 R4, R15, R20, RZ ;  /* 0x000000140f047225 */ /* 0x000fc800078e00ff */
[----:B------:R-:W-:-:S04]  /*1010*/  IMAD.WIDE.U32 R10, P0, R3, R21, R4 ;  /* 0x00000015030a7225 */ /* 0x000fc80007800004 */
[----:B------:R-:W-:-:S04]  /*1020*/  IMAD.WIDE.U32 R4, R3, R20, RZ ;  /* 0x0000001403047225 */ /* 0x000fc800078e00ff */
[----:B------:R-:W-:Y:S01]  /*1030*/  IMAD.X R13, RZ, RZ, RZ, P0 ;  /* 0x000000ffff0d7224 */ /* 0x000fe200000e06ff */
[----:B------:R-:W-:Y:S01]  /*1040*/  IADD3 RZ, P0, R5, R10, RZ ;  /* 0x0000000a05ff7210 */ /* 0x000fe20007f1e0ff */
[----:B------:R-:W-:-:S04]  /*1050*/  IMAD.MOV.U32 R12, RZ, RZ, R11 ;  /* 0x000000ffff0c7224 */ /* 0x000fc800078e000b */
[----:B------:R-:W-:-:S08]  /*1060*/  IMAD.WIDE.U32.X R4, R15, R21, R12, P0 ;  /* 0x000000150f047225 */ /* 0x000fd000000e040c */
.L_x_16:
[----:B------:R-:W2:Y:S01]  /*1070*/  LDC.64 R26, c[0x0][0x8e8] ;  /* 0x00023a00ff1a7b82 */ /* 0x000ea20000000a00 */
[-CC-:B------:R-:W-:Y:S01]  /*1080*/  SHF.R.U64 R29, R4, R14.reuse, R5.reuse ;  /* 0x0000000e041d7219 */ /* 0x180fe20000001205 */
[----:B------:R-:W-:Y:S01]  /*1090*/  IMAD R23, R9, R23, R6 ;  /* 0x0000001709177224 */ /* 0x000fe200078e0206 */
[----:B------:R-:W-:Y:S01]  /*10a0*/  SHF.R.U32.HI R3, RZ, R14, R5 ;  /* 0x0000000eff037219 */ /* 0x000fe20000011605 */
[----:B------:R-:W-:Y:S01]  /*10b0*/  IMAD.MOV.U32 R30, RZ, RZ, 0x1 ;  /* 0x00000001ff1e7424 */ /* 0x000fe200078e00ff */
[----:B------:R-:W-:-:S03]  /*10c0*/  IADD3 R7, P0, RZ, -R29, RZ ;  /* 0x8000001dff077210 */ /* 0x000fc60007f1e0ff */
[----:B------:R-:W3:Y:S01]  /*10d0*/  LDC R12, c[0x0][0x8c0] ;  /* 0x00023000ff0c7b82 */ /* 0x000ee20000000800 */
[----:B------:R-:W-:Y:S01]  /*10e0*/  IADD3.X R3, RZ, ~R3, RZ, P0, !PT ;  /* 0x80000003ff037210 */ /* 0x000fe200007fe4ff */
[----:B------:R-:W-:-:S04]  /*10f0*/  IMAD.WIDE.U32 R4, R7, R24, R16 ;  /* 0x0000001807047225 */ /* 0x000fc800078e0010 */
[----:B------:R-:W-:Y:S02]  /*1100*/  IMAD R10, R3, R24, RZ ;  /* 0x00000018030a7224 */ /* 0x000fe400078e02ff */
[----:B------:R-:W4:Y:S02]  /*1110*/  LDC R11, c[0x0][0x8b0] ;  /* 0x00022c00ff0b7b82 */ /* 0x000f240000000800 */
[----:B------:R-:W-:Y:S02]  /*1120*/  IMAD R3, R7, R25, R10 ;  /* 0x0000001907037224 */ /* 0x000fe400078e020a */
[----:B------:R-:W-:Y:S02]  /*1130*/  IMAD.MOV.U32 R10, RZ, RZ, -0x1 ;  /* 0xffffffffff0a7424 */ /* 0x000fe400078e00ff */
[----:B------:R-:W-:Y:S02]  /*1140*/  IMAD.IADD R3, R5, 0x1, R3 ;  /* 0x0000000105037824 */ /* 0x000fe400078e0203 */
[----:B------:R-:W5:Y:S01]  /*1150*/  LDC R21, c[0x0][0x900] ;  /* 0x00024000ff157b82 */ /* 0x000f620000000800 */
[----:B--2---:R-:W-:-:S04]  /*1160*/  ISETP.NE.U32.AND P0, PT, R26, RZ, PT ;  /* 0x000000ff1a00720c */ /* 0x004fc80003f05070 */
[----:B------:R-:W-:-:S03]  /*1170*/  ISETP.NE.AND.EX P0, PT, R27, RZ, PT, P0 ;  /* 0x000000ff1b00720c */ /* 0x000fc60003f05300 */
[----:B------:R-:W2:Y:S01]  /*1180*/  LDC R14, c[0x0][0x8a8] ;  /* 0x00022a00ff0e7b82 */ /* 0x000ea20000000800 */
[-CC-:B---3--:R-:W-:Y:S02]  /*1190*/  SHF.R.U64 R15, R4, R12.reuse, R3.reuse ;  /* 0x0000000c040f7219 */ /* 0x188fe40000001203 */
[----:B------:R-:W-:-:S05]  /*11a0*/  SHF.R.U32.HI R4, RZ, R12, R3 ;  /* 0x0000000cff047219 */ /* 0x000fca0000011603 */
[----:B------:R-:W3:Y:S01]  /*11b0*/  LDC R20, c[0x0][0x8f0] ;  /* 0x00023c00ff147b82 */ /* 0x000ee20000000800 */
[-CC-:B----4-:R-:W-:Y:S02]  /*11c0*/  SHF.R.U64 R12, R15, R11.reuse, R4.reuse ;  /* 0x0000000b0f0c7219 */ /* 0x190fe40000001204 */
[----:B------:R-:W-:-:S05]  /*11d0*/  SHF.R.U32.HI R4, RZ, R11, R4 ;  /* 0x0000000bff047219 */ /* 0x000fca0000011604 */
[----:B------:R-:W4:Y:S01]  /*11e0*/  LDC R22, c[0x0][0x8e0] ;  /* 0x00023800ff167b82 */ /* 0x000f220000000800 */
[-CC-:B-----5:R-:W-:Y:S02]  /*11f0*/  SHF.R.U64 R28, R12, R21.reuse, R4.reuse ;  /* 0x000000150c1c7219 */ /* 0x1a0fe40000001204 */
[-C--:B------:R-:W-:Y:S02]  /*1200*/  SHF.L.U32 R3, R10, R21.reuse, RZ ;  /* 0x000000150a037219 */ /* 0x080fe400000006ff */
[----:B------:R-:W-:Y:S01]  /*1210*/  SHF.R.U32.HI R5, RZ, R21, R4 ;  /* 0x00000015ff057219 */ /* 0x000fe20000011604 */
[----:B------:R-:W-:Y:S01]  /*1220*/  IMAD.MOV.U32 R4, RZ, RZ, R28 ;  /* 0x000000ffff047224 */ /* 0x000fe200078e001c */
[----:B------:R-:W-:Y:S01]  /*1230*/  LOP3.LUT R9, RZ, R3, RZ, 0x33, !PT ;  /* 0x00000003ff097212 */ /* 0x000fe200078e33ff */
[----:B------:R-:W1:Y:S01]  /*1240*/  LDC R24, c[0x0][0x8b8] ;  /* 0x00022e00ff187b82 */ /* 0x000e620000000800 */
[----:B------:R-:W-:Y:S05]  /*1250*/  @!P0 BRA `(.L_x_17) ;  /* 0x0000000000288947 */ /* 0x000fea0003800000 */
[----:B------:R-:W5:Y:S02]  /*1260*/  LDC R3, c[0x0][0x8f4] ;  /* 0x00023d00ff037b82 */ /* 0x000f640000000800 */
[----:B-----5:R-:W-:-:S05]  /*1270*/  IADD3 R3, P0, R28, R3, RZ ;  /* 0x000000031c037210 */ /* 0x020fca0007f1e0ff */
        /* <DEDUP_REMOVED lines=8> */
.L_x_17:
[----:B---3--:R-:W-:Y:S01]  /*1300*/  SHF.R.U64 R5, R4, R20, R5 ;  /* 0x0000001404057219 */ /* 0x008fe20000001205 */
[----:B--2---:R-:W-:Y:S01]  /*1310*/  VIADD R6, R14, 0xffffffff ;  /* 0xffffffff0e067836 */ /* 0x004fe20000000000 */
[----:B------:R-:W-:Y:S02]  /*1320*/  SHF.L.U32 R3, R30, R21, RZ ;  /* 0x000000151e037219 */ /* 0x000fe400000006ff */
[----:B------:R-:W-:Y:S01]  /*1330*/  LOP3.LUT R4, R12, R9, RZ, 0xc0, !PT ;  /* 0x000000090c047212 */ /* 0x000fe200078ec0ff */
[----:B------:R-:W-:Y:S01]  /*1340*/  IMAD.MOV R7, RZ, RZ, -R5 ;  /* 0x000000ffff077224 */ /* 0x000fe200078e0a05 */
[----:B------:R-:W-:Y:S02]  /*1350*/  SEL R8, R8, R23, !P1 ;  /* 0x0000001708087207 */ /* 0x000fe40004800000 */
[----:B------:R-:W-:Y:S01]  /*1360*/  LOP3.LUT R6, R15, R6, RZ, 0xc0, !PT ;  /* 0x000000060f067212 */ /* 0x000fe200078ec0ff */
[----:B------:R-:W-:Y:S01]  /*1370*/  IMAD R5, R3, R5, R4 ;  /* 0x0000000503057224 */ /* 0x000fe200078e0204 */
[----:B------:R-:W-:Y:S01]  /*1380*/  R2UR UR47, R29 ;  /* 0x000000001d2f72ca */ /* 0x000fe200000e0000 */
[----:B----4-:R-:W-:Y:S01]  /*1390*/  IMAD R3, R7, R22, R28 ;  /* 0x0000001607037224 */ /* 0x010fe200078e021c */
[----:B------:R-:W-:Y:S01]  /*13a0*/  MOV R4, 0x1 ;  /* 0x0000000100047802 */ /* 0x000fe20000000f00 */
[----:B-1----:R-:W-:-:S02]  /*13b0*/  IMAD R8, R5, R24, R8 ;  /* 0x0000001805087224 */ /* 0x002fc400078e0208 */
[----:B------:R-:W-:-:S05]  /*13c0*/  IMAD R3, R3, R14, R6 ;  /* 0x0000000e03037224 */ /* 0x000fca00078e0206 */
[----:B------:R-:W-:Y:S02]  /*13d0*/  SEL R105, R3, R8, !P1 ;  /* 0x0000000803697207 */ /* 0x000fe40004800000 */
[----:B------:R-:W-:Y:S02]  /*13e0*/  SEL R22, R8, R3, !P1 ;  /* 0x0000000308167207 */ /* 0x000fe40004800000 */
[----:B------:R-:W-:-:S07]  /*13f0*/  PRMT R3, R4, 0x7610, R3 ;  /* 0x0000761004037816 */ /* 0x000fce0000000003 */
.L_x_15:
[----:B------:R-:W-:-:S08]  /*1400*/  NOP ;  /* 0x0000000000007918 */ /* 0x000fd00000000000 */
[----:B------:R-:W2:Y:S02]  /*1410*/  USETMAXREG.TRY_ALLOC.CTAPOOL UP0, 0xe8 ;  /* 0x000000e8000079c8 */ /* 0x000ea40008000600 */
[----:B--2---:R-:W-:-:S13]  /*1420*/  PLOP3.LUT P0, PT, PT, PT, UP0, 0x80, 0x0 ;  /* 0x000000000000781c */ /* 0x004fda0003f0f008 */
[----:B------:R-:W-:Y:S05]  /*1430*/  @!P0 BRA `(.L_x_15) ;  /* 0xfffffffc00f08947 */ /* 0x000fea000383ffff */
[----:B------:R-:W-:Y:S02]  /*1440*/  ULDC.64 UR4, c[0x0][0x590] ;  /* 0x0001640000047ab9 */ /* 0x000fe40000000a00 */
[----:B------:R-:W-:Y:S02]  /*1450*/  IMAD.U32 R103, RZ, RZ, UR4 ;  /* 0x00000004ff677e24 */ /* 0x000fe4000f8e00ff */
[----:B------:R-:W-:-:S03]  /*1460*/  IMAD.U32 R104, RZ, RZ, UR5 ;  /* 0x00000005ff687e24 */ /* 0x000fc6000f8e00ff */
[----:B------:R-:W-:-:S04]  /*1470*/  ISETP.NE.U32.AND P1, PT, R103, RZ, PT ;  /* 0x000000ff6700720c */ /* 0x000fc80003f25070 */
[----:B------:R-:W-:-:S13]  /*1480*/  ISETP.NE.AND.EX P0, PT, R104, RZ, PT, P1 ;  /* 0x000000ff6800720c */ /* 0x000fda0003f05310 */
[----:B------:R-:W-:Y:S05]  /*1490*/  @P0 BRA `(.L_x_18) ;  /* 0x00000000002c0947 */ /* 0x000fea0003800000 */
[----:B------:R-:W-:Y:S02]  /*14a0*/  ULDC.64 UR4, c[0x0][0x588] ;  /* 0x0001620000047ab9 */ /* 0x000fe40000000a00 */
[----:B------:R-:W-:-:S04]  /*14b0*/  ISETP.NE.U32.AND P0, PT, RZ, UR4, PT ;  /* 0x00000004ff007c0c */ /* 0x000fc8000bf05070 */
[----:B------:R-:W-:-:S13]  /*14c0*/  ISETP.NE.AND.EX P0, PT, RZ, UR5, PT, P0 ;  /* 0x00000005ff007c0c */ /* 0x000fda000bf05300 */
[----:B------:R-:W-:Y:S05]  /*14d0*/  @!P0 BRA `(.L_x_19) ;  /* 0x0000000000108947 */ /* 0x000fea0003800000 */
[----:B------:R-:W2:Y:S02]  /*14e0*/  LDC.64 R4, c[0x0][0x588] ;  /* 0x00016200ff047b82 */ /* 0x000ea40000000a00 */
[----:B--2---:R2:W5:Y:S01]  /*14f0*/  LDG.E R91, desc[UR52][R4.64] ;  /* 0x00000034045b7981 */ /* 0x004562000c1e1900 */
[----:B------:R-:W-:Y:S01]  /*1500*/  IMAD.MOV.U32 R90, RZ, RZ, 0x1 ;  /* 0x00000001ff5a7424 */ /* 0x000fe200078e00ff */
[----:B------:R-:W-:Y:S06]  /*1510*/  BRA `(.L_x_18) ;  /* 0x00000000000c7947 */ /* 0x000fec0003800000 */
.L_x_19:
[----:B------:R-:W-:Y:S01]  /*1520*/  ULDC UR4, c[0x0][0x580] ;  /* 0x0001600000047ab9 */ /* 0x000fe20000000800 */
[----:B------:R-:W-:Y:S02]  /*1530*/  IMAD.MOV.U32 R90, RZ, RZ, 0x1 ;  /* 0x00000001ff5a7424 */ /* 0x000fe400078e00ff */
[----:B------:R-:W-:-:S07]  /*1540*/  IMAD.U32 R91, RZ, RZ, UR4 ;  /* 0x00000004ff5b7e24 */ /* 0x000fce000f8e00ff */
.L_x_18:
[----:B------:R-:W-:Y:S02]  /*1550*/  ULDC.64 UR4, c[0x0][0x5b0] ;  /* 0x00016c0000047ab9 */ /* 0x000fe40000000a00 */
[----:B------:R-:W-:-:S04]  /*1560*/  ISETP.NE.U32.AND P0, PT, RZ, UR4, PT ;  /* 0x00000004ff007c0c */ /* 0x000fc8000bf05070 */
[----:B------:R-:W-:-:S13]  /*1570*/  ISETP.NE.AND.EX P0, PT, RZ, UR5, PT, P0 ;  /* 0x00000005ff007c0c */ /* 0x000fda000bf05300 */
[----:B------:R-:W-:Y:S05]  /*1580*/  @P0 BRA `(.L_x_20) ;  /* 0x0000000000240947 */ /* 0x000fea0003800000 */
[----:B------:R-:W-:Y:S02]  /*1590*/  ULDC.64 UR4, c[0x0][0x5a8] ;  /* 0x00016a0000047ab9 */ /* 0x000fe40000000a00 */
[----:B------:R-:W-:-:S04]  /*15a0*/  ISETP.NE.U32.AND P0, PT, RZ, UR4, PT ;  /* 0x00000004ff007c0c */ /* 0x000fc8000bf05070 */
[----:B------:R-:W-:-:S13]  /*15b0*/  ISETP.NE.AND.EX P0, PT, RZ, UR5, PT, P0 ;  /* 0x00000005ff007c0c */ /* 0x000fda000bf05300 */
[----:B------:R-:W-:Y:S05]  /*15c0*/  @!P0 BRA `(.L_x_21) ;  /* 0x00000000000c8947 */ /* 0x000fea0003800000 */
[----:B------:R-:W3:Y:S02]  /*15d0*/  LDC.64 R92, c[0x0][0x5a8] ;  /* 0x00016a00ff5c7b82 */ /* 0x000ee40000000a00 */
[----:B---3--:R3:W5:Y:S01]  /*15e0*/  LDG.E R92, desc[UR52][R92.64] ;  /* 0x000000345c5c7981 */ /* 0x008762000c1e1900 */
[----:B------:R-:W-:Y:S05]  /*15f0*/  BRA `(.L_x_20) ;  /* 0x0000000000087947 */ /* 0x000fea0003800000 */
.L_x_21:
[----:B------:R-:W-:Y:S02]  /*1600*/  ULDC UR4, c[0x0][0x5a0] ;  /* 0x0001680000047ab9 */ /* 0x000fe40000000800 */
[----:B------:R-:W-:-:S07]  /*1610*/  IMAD.U32 R92, RZ, RZ, UR4 ;  /* 0x00000004ff5c7e24 */ /* 0x000fce000f8e00ff */
.L_x_20:
[----:B------:R-:W-:Y:S01]  /*1620*/  LOP3.LUT P2, RZ, R3, 0xff, RZ, 0xc0, !PT ;  /* 0x000000ff03ff7812 */ /* 0x000fe2000784c0ff */
[----:B------:R-:W-:Y:S01]  /*1630*/  UMOV UR40, URZ ;  /* 0x0000003f00287c82 */ /* 0x000fe20008000000 */
[----:B------:R-:W-:-:S11]  /*1640*/  PLOP3.LUT P0, PT, PT, PT, PT, 0x80, 0x0 ;  /* 0x000000000000781c */ /* 0x000fd60003f0f070 */
[----:B------:R-:W-:Y:S05]  /*1650*/  @!P2 BRA `(.L_x_22) ;  /* 0x0000003400c0a947 */ /* 0x000fea0003800000 */
[----:B---3--:R-:W3:Y:S01]  /*1660*/  LDC R93, c[0x0][0x900] ;  /* 0x00024000ff5d7b82 */ /* 0x008ee20000000800 */
[----:B------:R-:W-:Y:S01]  /*1670*/  ULDC UR4, c[0x0][0x28c] ;  /* 0x0000a30000047ab9 */ /* 0x000fe20000000800 */
[C---:B------:R-:W-:Y:S01]  /*1680*/  IMAD.SHL.U32 R6, R0.reuse, 0x10, RZ ;  /* 0x0000001000067824 */ /* 0x040fe200078e00ff */
[----:B------:R-:W-:Y:S01]  /*1690*/  UIADD3 UR4, UR4, 0x3f, URZ ;  /* 0x0000003f04047890 */ /* 0x000fe2000fffe03f */
[----:B------:R-:W-:Y:S01]  /*16a0*/  IMAD.SHL.U32 R3, R0, 0x20, RZ ;  /* 0x0000002000037824 */ /* 0x000fe200078e00ff */
[----:B--2---:R-:W-:Y:S01]  /*16b0*/  SHF.R.U32.HI R5, RZ, 0x1, R0 ;  /* 0x00000001ff057819 */ /* 0x004fe20000011600 */
[----:B------:R-:W-:Y:S01]  /*16c0*/  IMAD.MOV.U32 R8, RZ, RZ, 0x1 ;  /* 0x00000001ff087424 */ /* 0x000fe200078e00ff */
[----:B------:R-:W-:Y:S01]  /*16d0*/  LOP3.LUT R6, R6, 0xe00, RZ, 0xc0, !PT ;  /* 0x00000e0006067812 */ /* 0x000fe200078ec0ff */
[----:B------:R-:W2:Y:S01]  /*16e0*/  LDC R98, c[0x0][0x8a8] ;  /* 0x00022a00ff627b82 */ /* 0x000ea20000000800 */
[----:B------:R-:W-:Y:S01]  /*16f0*/  USHF.R.S32.HI UR5, URZ, 0x1f, UR4 ;  /* 0x0000001f3f057899 */ /* 0x000fe20008011404 */
[----:B------:R-:W-:Y:S01]  /*1700*/  LOP3.LUT R4, R3, 0xc0, RZ, 0xc0, !PT ;  /* 0x000000c003047812 */ /* 0x000fe200078ec0ff */
[----:B------:R-:W-:Y:S01]  /*1710*/  IMAD.MOV.U32 R97, RZ, RZ, 0x10 ;  /* 0x00000010ff617424 */ /* 0x000fe200078e00ff */
[----:B------:R-:W-:Y:S01]  /*1720*/  LOP3.LUT R6, R6, 0x20, R3, 0xf8, !PT ;  /* 0x0000002006067812 */ /* 0x000fe200078ef803 */
[----:B------:R-:W-:Y:S01]  /*1730*/  ULEA.HI UR5, UR5, UR4, URZ, 0x6 ;  /* 0x0000000405057291 */ /* 0x000fe2000f8f303f */
[----:B------:R-:W-:Y:S01]  /*1740*/  LOP3.LUT R4, R4, 0x8, R5, 0xf8, !PT ;  /* 0x0000000804047812 */ /* 0x000fe200078ef805 */
[----:B------:R-:W-:Y:S01]  /*1750*/  IMAD.SHL.U32 R5, R0, 0x4, RZ ;  /* 0x0000000400057824 */ /* 0x000fe200078e00ff */
[----:B------:R-:W-:Y:S01]  /*1760*/  LOP3.LUT R3, R6, 0x100, R3, 0xf8, !PT ;  /* 0x0000010006037812 */ /* 0x000fe200078ef803 */
[----:B------:R-:W-:Y:S01]  /*1770*/  USHF.R.S32.HI UR48, URZ, 0x6, UR5 ;  /* 0x000000063f307899 */ /* 0x000fe20008011405 */
[----:B------:R-:W-:Y:S01]  /*1780*/  MOV R6, 0xffffffff ;  /* 0xffffffff00067802 */ /* 0x000fe20000000f00 */
[----:B------:R-:W-:Y:S01]  /*1790*/  IMAD.MOV.U32 R95, RZ, RZ, 0x1 ;  /* 0x00000001ff5f7424 */ /* 0x000fe200078e00ff */
[C---:B------:R-:W-:Y:S01]  /*17a0*/  LOP3.LUT P0, RZ, R0.reuse, 0x4, RZ, 0xc0, !PT ;  /* 0x0000000400ff7812 */ /* 0x040fe2000780c0ff */
[----:B------:R-:W-:Y:S01]  /*17b0*/  UISETP.LT.AND UP0, UPT, UR48, 0x1, UPT ;  /* 0x000000013000788c */ /* 0x000fe2000bf01270 */
[----:B------:R-:W-:Y:S01]  /*17c0*/  LOP3.LUT R0, R0, 0xff, RZ, 0xc0, !PT ;  /* 0x000000ff00007812 */ /* 0x000fe200078ec0ff */
[----:B------:R-:W-:Y:S01]  /*17d0*/  ULDC.64 UR54, c[0x0][0x198] ;  /* 0x0000660000367ab9 */ /* 0x000fe20000000a00 */
[----:B------:R-:W-:Y:S01]  /*17e0*/  LOP3.LUT R4, R4, 0x18, R5, 0x78, !PT ;  /* 0x0000001804047812 */ /* 0x000fe200078e7805 */
[----:B------:R-:W-:Y:S01]  /*17f0*/  USEL UR49, UR48, 0x1, UP0 ;  /* 0x0000000130317887 */ /* 0x000fe20008000000 */
[-C--:B---3--:R-:W-:Y:S01]  /*1800*/  SHF.L.U32 R6, R6, R93.reuse, RZ ;  /* 0x0000005d06067219 */ /* 0x088fe200000006ff */
[----:B------:R-:W-:Y:S01]  /*1810*/  VIADD R96, R0, 0x1f ;  /* 0x0000001f00607836 */ /* 0x000fe20000000000 */
[----:B------:R-:W-:Y:S01]  /*1820*/  LOP3.LUT R94, R3, R4, RZ, 0xfc, !PT ;  /* 0x00000004035e7212 */ /* 0x000fe200078efcff */
[----:B------:R-:W-:Y:S01]  /*1830*/  UMOV UR41, URZ ;  /* 0x0000003f00297c82 */ /* 0x000fe20008000000 */
[----:B------:R-:W-:Y:S01]  /*1840*/  SHF.L.U32 R93, R8, R93, RZ ;  /* 0x0000005d085d7219 */ /* 0x000fe200000006ff */
[----:B------:R-:W-:Y:S01]  /*1850*/  UMOV UR42, URZ ;  /* 0x0000003f002a7c82 */ /* 0x000fe20008000000 */
[----:B------:R-:W-:Y:S01]  /*1860*/  LOP3.LUT R102, R19, 0x1, RZ, 0xfc, !PT ;  /* 0x0000000113667812 */ /* 0x000fe200078efcff */
[----:B--2---:R-:W-:Y:S01]  /*1870*/  VIADD R98, R98, 0xffffffff ;  /* 0xffffffff62627836 */ /* 0x004fe20000000000 */
[----:B------:R-:W-:Y:S01]  /*1880*/  LOP3.LUT R101, R18, 0x1, RZ, 0xfc, !PT ;  /* 0x0000000112657812 */ /* 0x000fe200078efcff */
[----:B------:R-:W-:Y:S01]  /*1890*/  UIADD3 UR49, UR48, -UR49, URZ ;  /* 0x8000003130317290 */ /* 0x000fe2000fffe03f */
[----:B------:R-:W-:Y:S01]  /*18a0*/  SHF.R.U32.HI R100, RZ, 0x7, R0 ;  /* 0x00000007ff647819 */ /* 0x000fe20000011600 */
[----:B------:R-:W-:Y:S01]  /*18b0*/  UMOV UR43, URZ ;  /* 0x0000003f002b7c82 */ /* 0x000fe20008000000 */
[----:B------:R-:W-:Y:S01]  /*18c0*/  SEL R97, R97, 0xfffffff0, !P0 ;  /* 0xfffffff061617807 */ /* 0x000fe20004000000 */
[----:B------:R-:W-:Y:S01]  /*18d0*/  UMOV UR40, URZ ;  /* 0x0000003f00287c82 */ /* 0x000fe20008000000 */
[----:B------:R-:W-:-:S07]  /*18e0*/  LOP3.LUT R99, RZ, R6, RZ, 0x33, !PT ;  /* 0x00000006ff637212 */ /* 0x000fce00078e33ff */
.L_x_94:
[----:B------:R-:W2:Y:S01]  /*18f0*/  SHFL.IDX PT, R0, R100, RZ, 0x1f ;  /* 0x00001fff64007589 */ /* 0x000ea200000e0000 */
[----:B------:R-:W3:Y:S01]  /*1900*/  S2UR UR50, SR_CgaCtaId ;  /* 0x00000000003279c3 */ /* 0x000ee20000008800 */
[----:B------:R-:W-:Y:S01]  /*1910*/  UMOV UR51, 0x400 ;  /* 0x0000040000337882 */ /* 0x000fe20000000000 */
[----:B--2---:R-:W-:Y:S01]  /*1920*/  R2UR UR4, R0 ;  /* 0x00000000000472ca */ /* 0x004fe200000e0000 */
[----:B---3--:R-:W-:-:S12]  /*1930*/  ULEA UR51, UR50, UR51, 0x18 ;  /* 0x0000003332337291 */ /* 0x008fd8000f8ec03f */
[----:B------:R-:W-:-:S04]  /*1940*/  ULEA.HI UR5, UR4, UR4, URZ, 0x1 ;  /* 0x0000000404057291 */ /* 0x000fc8000f8f083f */
[----:B------:R-:W-:-:S04]  /*1950*/  ULOP3.LUT UR5, UR5, 0x7fffe, URZ, 0xc0, !UPT ;  /* 0x0007fffe05057892 */ /* 0x000fc8000f8ec03f */
[----:B------:R-:W-:-:S03]  /*1960*/  UIADD3 UR5, UR4, -UR5, URZ ;  /* 0x8000000504057290 */ /* 0x000fc6000fffe03f */
[----:B------:R-:W-:Y:S01]  /*1970*/  ULDC UR4, c[0x0][0x28c] ;  /* 0x0000a30000047ab9 */ /* 0x000fe20000000800 */
[----:B------:R-:W-:Y:S01]  /*1980*/  ULEA UR5, UR5, UR51, 0xd ;  /* 0x0000003305057291 */ /* 0x000fe2000f8e683f */
[----:B------:R-:W-:-:S03]  /*1990*/  ISETP.LT.AND P0, PT, RZ, UR4, PT ;  /* 0x00000004ff007c0c */ /* 0x000fc6000bf01270 */
[----:B------:R-:W-:-:S04]  /*19a0*/  UIADD3 UR5, UR5, 0x8400, URZ ;  /* 0x0000840005057890 */ /* 0x000fc8000fffe03f */
[----:B------:R-:W-:-:S04]  /*19b0*/  USHF.R.U32.HI UR5, URZ, 0x4, UR5 ;  /* 0x000000043f057899 */ /* 0x000fc80008011605 */
[----:B------:R-:W-:-:S04]  /*19c0*/  ULOP3.LUT UR5, UR5, 0x3fff, URZ, 0xc0, !UPT ;  /* 0x00003fff05057892 */ /* 0x000fc8000f8ec03f */
[----:B------:R-:W-:Y:S01]  /*19d0*/  ULOP3.LUT UR44, UR5, 0x10000, URZ, 0xfc, !UPT ;  /* 0x00010000052c7892 */ /* 0x000fe2000f8efc3f */
[----:B-1----:R-:W-:Y:S11]  /*19e0*/  @P0 BRA `(.L_x_23) ;  /* 0x0000000000400947 */ /* 0x002ff60003800000 */
[----:B------:R-:W-:Y:S01]  /*19f0*/  MOV R0, 0x0 ;  /* 0x0000000000007802 */ /* 0x000fe20000000f00 */
[----:B------:R-:W-:Y:S01]  /*1a00*/  ULDC.64 UR4, c[0x4][0x70] ;  /* 0x01001c0000047ab9 */ /* 0x000fe20000000a00 */
[----:B------:R-:W-:Y:S01]  /*1a10*/  ULDC.64 UR6, c[0x4][0x8] ;  /* 0x0100020000067ab9 */ /* 0x000fe20000000a00 */
[----:B------:R-:W-:Y:S01]  /*1a20*/  IMAD.U32 R4, RZ, RZ, UR4 ;  /* 0x00000004ff047e24 */ /* 0x000fe2000f8e00ff */
[----:B------:R2:W3:Y:S01]  /*1a30*/  LDC.64 R14, c[0x4][R0] ;  /* 0x01000000000e7b82 */ /* 0x0004e20000000a00 */
[----:B------:R-:W-:Y:S01]  /*1a40*/  IMAD.U32 R5, RZ, RZ, UR5 ;  /* 0x00000005ff057e24 */ /* 0x000fe2000f8e00ff */
[----:B------:R-:W-:Y:S01]  /*1a50*/  ULDC.64 UR4, c[0x4][0x78] ;  /* 0x01001e0000047ab9 */ /* 0x000fe20000000a00 */
[----:B------:R-:W-:Y:S01]  /*1a60*/  MOV R10, UR6 ;  /* 0x00000006000a7c02 */ /* 0x000fe20008000f00 */
[----:B------:R-:W-:Y:S02]  /*1a70*/  IMAD.U32 R6, RZ, RZ, UR4 ;  /* 0x00000004ff067e24 */ /* 0x000fe4000f8e00ff */
[----:B------:R-:W-:-:S02]  /*1a80*/  IMAD.U32 R7, RZ, RZ, UR5 ;  /* 0x00000005ff077e24 */ /* 0x000fc4000f8e00ff */
[----:B------:R-:W-:Y:S02]  /*1a90*/  IMAD.U32 R11, RZ, RZ, UR7 ;  /* 0x00000007ff0b7e24 */ /* 0x000fe4000f8e00ff */
[----:B------:R-:W-:Y:S02]  /*1aa0*/  IMAD.MOV.U32 R8, RZ, RZ, 0x1e1 ;  /* 0x000001e1ff087424 */ /* 0x000fe400078e00ff */
[----:B------:R-:W-:Y:S02]  /*1ab0*/  IMAD.MOV.U32 R12, RZ, RZ, 0x1 ;  /* 0x00000001ff0c7424 */ /* 0x000fe400078e00ff */
[----:B--2---:R-:W-:-:S07]  /*1ac0*/  IMAD.MOV.U32 R13, RZ, RZ, RZ ;  /* 0x000000ffff0d7224 */ /* 0x004fce00078e00ff */
[----:B------:R-:W-:-:S07]  /*1ad0*/  LEPC R20, `(.L_x_23) ;  /* 0x000000001014794e */ /* 0x000fce0000000000 */
[----:B-1-3-5:R-:W-:Y:S05]  /*1ae0*/  CALL.ABS.NOINC R14 ;  /* 0x000000000e007343 */ /* 0x02afea0003c00000 */
.L_x_23:
[----:B------:R-:W-:-:S13]  /*1af0*/  ISETP.NE.AND P0, PT, R102, 0x3, PT ;  /* 0x000000036600780c */ /* 0x000fda0003f05270 */
[----:B------:R-:W-:Y:S05]  /*1b00*/  @!P0 BRA `(.L_x_24) ;  /* 0x0000000000048947 */ /* 0x000fea0003800000 */
[----:B-1----:R-:W-:Y:S01]  /*1b10*/  BPT.TRAP 0x1 ;  /* 0x000000040000795c */ /* 0x002fe20000300000 */
.L_x_24:
[----:B------:R-:W-:Y:S02]  /*1b20*/  IMAD.U32 R3, RZ, RZ, UR43 ;  /* 0x0000002bff037e24 */ /* 0x000fe4000f8e00ff */
[----:B------:R-:W-:-:S03]  /*1b30*/  IMAD.U32 R0, RZ, RZ, UR42 ;  /* 0x0000002aff007e24 */ /* 0x000fc6000f8e00ff */
[----:B------:R-:W-:Y:S02]  /*1b40*/  LEA R3, R3, UR51, 0x3 ;  /* 0x0000003303037c11 */ /* 0x000fe4000f8e18ff */
[----:B------:R-:W-:-:S04]  /*1b50*/  SHF.L.U32 R0, R0, 0x1f, RZ ;  /* 0x0000001f00007819 */ /* 0x000fc800000006ff */
[----:B------:R2:W3:Y:S01]  /*1b60*/  SYNCS.PHASECHK.TRANS64.TRYWAIT P1, [R3+URZ], R0 ;  /* 0x00000000030075a7 */ /* 0x0004e2000802017f */
[----:B------:R-:W-:Y:S05]  /*1b70*/  @!P0 BRA `(.L_x_25) ;  /* 0x0000000000048947 */ /* 0x000fea0003800000 */
[----:B-1----:R-:W-:Y:S01]  /*1b80*/  BPT.TRAP 0x1 ;  /* 0x000000040000795c */ /* 0x002fe20000300000 */
.L_x_25:
[----:B------:R-:W-:-:S05]  /*1b90*/  IMAD.U32 R4, RZ, RZ, UR49 ;  /* 0x00000031ff047e24 */ /* 0x000fca000f8e00ff */
[----:B------:R-:W-:Y:S01]  /*1ba0*/  ISETP.GE.AND P2, PT, R4, 0x1, PT ;  /* 0x000000010400780c */ /* 0x000fe20003f46270 */
[----:B---3--:R-:W-:-:S12]  /*1bb0*/  @P1 BRA `(.L_x_26) ;  /* 0x0000000000081947 */ /* 0x008fd80003800000 */
[----:B------:R-:W3:Y:S02]  /*1bc0*/  SYNCS.PHASECHK.TRANS64.TRYWAIT P1, [R3+URZ], R0 ;  /* 0x00000000030075a7 */ /* 0x000ee4000802017f */
[----:B---3--:R-:W-:Y:S05]  /*1bd0*/  @!P1 BRA `(.L_x_27) ;  /* 0x0000005c00309947 */ /* 0x008fea0003800000 */
.L_x_26:
[----:B------:R-:W-:Y:S05]  /*1be0*/  WARPSYNC.ALL ;  /* 0x0000000000007948 */ /* 0x000fea0003800000 */
[----:B------:R-:W-:Y:S01]  /*1bf0*/  UIADD3 UR4, UR51, 0x20400, URZ ;  /* 0x0002040033047890 */ /* 0x000fe2000fffe03f */
[----:B------:R-:W-:Y:S01]  /*1c00*/  WARPGROUP.ARRIVE ;  /* 0x00000000000079c5 */ /* 0x000fe20000000000 */
[----:B------:R-:W-:Y:S02]  /*1c10*/  ULEA UR9, UR43, UR44, 0xa ;  /* 0x0000002c2b097291 */ /* 0x000fe4000f8e503f */
[----:B------:R-:W-:Y:S01]  /*1c20*/  USHF.R.U32.HI UR4, URZ, 0x4, UR4 ;  /* 0x000000043f047899 */ /* 0x000fe20008011604 */
[----:B------:R-:W-:Y:S01]  /*1c30*/  UMOV UR5, 0x40000040 ;  /* 0x4000004000057882 */ /* 0x000fe20000000000 */
[----:B------:R-:W-:-:S02]  /*1c40*/  UMOV UR7, 0x40000040 ;  /* 0x4000004000077882 */ /* 0x000fc40000000000 */
[----:B------:R-:W-:-:S04]  /*1c50*/  ULOP3.LUT UR4, UR4, 0x3fff, URZ, 0xc0, !UPT ;  /* 0x00003fff04047892 */ /* 0x000fc8000f8ec03f */
[----:B------:R-:W-:-:S03]  /*1c60*/  ULOP3.LUT UR8, UR4, 0x10000, URZ, 0xfc, !UPT ;  /* 0x0001000004087892 */ /* 0x000fc6000f8efc3f */
[----:B------:R-:W-:Y:S01]  /*1c70*/  UMOV UR4, UR9 ;  /* 0x0000000900047c82 */ /* 0x000fe20008000000 */
[----:B------:R-:W-:-:S07]  /*1c80*/  ULEA UR10, UR43, UR8, 0xa ;  /* 0x000000082b0a7291 */ /* 0x000fce000f8e503f */
[----:B------:R-:W-:Y:S02]  /*1c90*/  UMOV UR6, UR10 ;  /* 0x0000000a00067c82 */ /* 0x000fe40008000000 */
[----:B------:R-:W-:Y:S01]  /*1ca0*/  HGMMA.64x128x16.F32 R24, gdesc[UR4], RZ, !UPT, gsb0 ;  /* 0x01e00000041879f0 */ /* 0x000fe2000c0008ff */
[----:B------:R-:W-:Y:S02]  /*1cb0*/  UIADD3 UR4, UR9, 0x2, URZ ;  /* 0x0000000209047890 */ /* 0x000fe4000fffe03f */
[----:B------:R-:W-:Y:S01]  /*1cc0*/  UIADD3 UR6, UR10, 0x2, URZ ;  /* 0x000000020a067890 */ /* 0x000fe2000fffe03f */
[----:B------:R-:W-:Y:S01]  /*1cd0*/  UMOV UR5, 0x40000040 ;  /* 0x4000004000057882 */ /* 0x000fe20000000000 */
[----:B------:R-:W-:Y:S01]  /*1ce0*/  UMOV UR7, 0x40000040 ;  /* 0x4000004000077882 */ /* 0x000fe20000000000 */
[----:B------:R-:W-:Y:S02]  /*1cf0*/  WARPGROUP.DEPBAR.LE gsb0, 0x0 ;  /* 0x00008000000079c5 */ /* 0x000fe40000010000 */
[----:B------:R-:W-:-:S06]  /*1d00*/  WARPGROUP.ARRIVE ;  /* 0x00000000000079c5 */ /* 0x000fcc0000000000 */
[----:B------:R-:W-:Y:S01]  /*1d10*/  HGMMA.64x128x16.F32 R24, gdesc[UR4], R24, gsb0 ;  /* 0x01e00000041879f0 */ /* 0x000fe20008000818 */
        /* <DEDUP_REMOVED lines=13> */
[----:B------:R-:W-:Y:S03]  /*1df0*/  HGMMA.64x128x16.F32 R24, gdesc[UR4], R24, gsb0 ;  /* 0x01e00000041879f0 */ /* 0x000fe60008000818 */
[----:B------:R-:W-:Y:S02]  /*1e00*/  WARPGROUP.DEPBAR.LE gsb0, 0x0 ;  /* 0x00008000000079c5 */ /* 0x000fe40000010000 */
[----:B------:R-:W-:Y:S05]  /*1e10*/  @!P2 BRA `(.L_x_28) ;  /* 0x000000040014a947 */ /* 0x000fea0003800000 */
[----:B------:R-:W-:Y:S01]  /*1e20*/  UIADD3 UR4, UR43, 0x1, URZ ;  /* 0x000000012b047890 */ /* 0x000fe2000fffe03f */
[----:B--23--:R-:W-:Y:S02]  /*1e30*/  IMAD.U32 R0, RZ, RZ, UR49 ;  /* 0x00000031ff007e24 */ /* 0x00cfe4000f8e00ff */
[----:B------:R-:W-:Y:S01]  /*1e40*/  IMAD.U32 R3, RZ, RZ, UR43 ;  /* 0x0000002bff037e24 */ /* 0x000fe2000f8e00ff */
[----:B------:R-:W-:-:S04]  /*1e50*/  UISETP.NE.AND UP0, UPT, UR4, 0x6, UPT ;  /* 0x000000060400788c */ /* 0x000fc8000bf05270 */
[----:B------:R-:W-:Y:S02]  /*1e60*/  USEL UR5, URZ, 0x1, UP0 ;  /* 0x000000013f057887 */ /* 0x000fe40008000000 */
[----:B------:R-:W-:Y:S02]  /*1e70*/  USEL UR9, UR4, URZ, UP0 ;  /* 0x0000003f04097287 */ /* 0x000fe40008000000 */
[----:B------:R-:W-:-:S06]  /*1e80*/  ULOP3.LUT UR5, UR42, UR5, URZ, 0x3c, !UPT ;  /* 0x000000052a057292 */ /* 0x000fcc000f8e3c3f */
[----:B------:R-:W-:-:S07]  /*1e90*/  MOV R6, UR5 ;  /* 0x0000000500067c02 */ /* 0x000fce0008000f00 */
.L_x_35:
[----:B------:R-:W-:Y:S05]  /*1ea0*/  @!P0 BRA `(.L_x_29) ;  /* 0x0000000000048947 */ /* 0x000fea0003800000 */
[----:B-1----:R-:W-:Y:S01]  /*1eb0*/  BPT.TRAP 0x1 ;  /* 0x000000040000795c */ /* 0x002fe20000300000 */
.L_x_29:
[----:B------:R-:W-:Y:S01]  /*1ec0*/  ULEA UR4, UR9, UR51, 0x3 ;  /* 0x0000003309047291 */ /* 0x000fe2000f8e183f */
[----:B------:R-:W-:-:S08]  /*1ed0*/  SHF.L.U32 R4, R6, 0x1f, RZ ;  /* 0x0000001f06047819 */ /* 0x000fd000000006ff */
[----:B------:R2:W3:Y:S01]  /*1ee0*/  SYNCS.PHASECHK.TRANS64.TRYWAIT P1, [UR4], R4 ;  /* 0x00000004ff0075a7 */ /* 0x0004e20008020144 */
[----:B------:R-:W-:Y:S05]  /*1ef0*/  @!P0 BRA `(.L_x_30) ;  /* 0x0000000000048947 */ /* 0x000fea0003800000 */
[----:B-1----:R-:W-:Y:S01]  /*1f00*/  BPT.TRAP 0x1 ;  /* 0x000000040000795c */ /* 0x002fe20000300000 */
.L_x_30:
[----:B---3--:R-:W-:Y:S05]  /*1f10*/  @P1 BRA `(.L_x_31) ;  /* 0x0000000000081947 */ /* 0x008fea0003800000 */
[----:B------:R-:W3:Y:S02]  /*1f20*/  SYNCS.PHASECHK.TRANS64.TRYWAIT P1, [UR4], R4 ;  /* 0x00000004ff0075a7 */ /* 0x000ee40008020144 */
[----:B---3--:R-:W-:Y:S05]  /*1f30*/  @!P1 BRA `(.L_x_32) ;  /* 0x00000058006c9947 */ /* 0x008fea0003800000 */
.L_x_31:
[----:B------:R-:W-:Y:S01]  /*1f40*/  ULEA UR10, UR9, UR44, 0xa ;  /* 0x0000002c090a7291 */ /* 0x000fe2000f8e503f */
[----:B------:R-:W-:Y:S01]  /*1f50*/  WARPGROUP.ARRIVE ;  /* 0x00000000000079c5 */ /* 0x000fe20000000000 */
[----:B------:R-:W-:Y:S01]  /*1f60*/  ULEA UR11, UR9, UR8, 0xa ;  /* 0x00000008090b7291 */ /* 0x000fe2000f8e503f */
[----:B------:R-:W-:Y:S01]  /*1f70*/  UMOV UR5, 0x40000040 ;  /* 0x4000004000057882 */ /* 0x000fe20000000000 */
[----:B------:R-:W-:-:S03]  /*1f80*/  UMOV UR7, 0x40000040 ;  /* 0x4000004000077882 */ /* 0x000fc60000000000 */
[----:B------:R-:W-:Y:S02]  /*1f90*/  UMOV UR4, UR10 ;  /* 0x0000000a00047c82 */ /* 0x000fe40008000000 */
[----:B------:R-:W-:Y:S02]  /*1fa0*/  UMOV UR6, UR11 ;  /* 0x0000000b00067c82 */ /* 0x000fe40008000000 */
[----:B------:R-:W-:Y:S01]  /*1fb0*/  HGMMA.64x128x16.F32 R24, gdesc[UR4], R24, gsb0 ;  /* 0x01e00000041879f0 */ /* 0x000fe20008000818 */
[----:B------:R-:W-:Y:S02]  /*1fc0*/  UIADD3 UR4, UR10, 0x2, URZ ;  /* 0x000000020a047890 */ /* 0x000fe4000fffe03f */
[----:B------:R-:W-:Y:S01]  /*1fd0*/  UIADD3 UR6, UR11, 0x2, URZ ;  /* 0x000000020b067890 */ /* 0x000fe2000fffe03f */
[----:B------:R-:W-:Y:S01]  /*1fe0*/  UMOV UR5, 0x40000040 ;  /* 0x4000004000057882 */ /* 0x000fe20000000000 */
[----:B------:R-:W-:Y:S01]  /*1ff0*/  UMOV UR7, 0x40000040 ;  /* 0x4000004000077882 */ /* 0x000fe20000000000 */
[----:B------:R-:W-:-:S02]  /*2000*/  WARPGROUP.DEPBAR.LE gsb0, 0x0 ;  /* 0x00008000000079c5 */ /* 0x000fc40000010000 */
        /* <DEDUP_REMOVED lines=18> */
[----:B-1----:R-:W-:Y:S01]  /*2130*/  BPT.TRAP 0x1 ;  /* 0x000000040000795c */ /* 0x002fe20000300000 */
.L_x_33:
[----:B------:R-:W-:-:S13]  /*2140*/  ISETP.NE.AND P1, PT, R89, RZ, PT ;  /* 0x000000ff5900720c */ /* 0x000fda0003f25270 */
[----:B--23--:R-:W-:-:S05]  /*2150*/  @P1 LEA R4, R3, UR51, 0x3 ;  /* 0x0000003303041c11 */ /* 0x00cfca000f8e18ff */
[----:B------:R-:W-:-:S05]  /*2160*/  @P1 VIADD R5, R4, 0x30 ;  /* 0x0000003004051836 */ /* 0x000fca0000000000 */
[----:B------:R-:W-:-:S04]  /*2170*/  @P1 PRMT R5, R88, 0x654, R5 ;  /* 0x0000065458051816 */ /* 0x000fc80000000005 */
[----:B------:R2:W-:Y:S01]  /*2180*/  @P1 SYNCS.ARRIVE.TRANS64.RED.A1T0 RZ, [R5+URZ], RZ ;  /* 0x000000ff05ff19a7 */ /* 0x0005e2000810043f */
[----:B------:R-:W-:-:S13]  /*2190*/  ISETP.GT.U32.AND P1, PT, R19, 0x1, PT ;  /* 0x000000011300780c */ /* 0x000fda0003f24070 */
[----:B--2---:R-:W-:Y:S05]  /*21a0*/  @P1 BRA `(.L_x_34) ;  /* 0x0000000000041947 */ /* 0x004fea0003800000 */
[----:B-1----:R-:W-:Y:S01]  /*21b0*/  BPT.TRAP 0x1 ;  /* 0x000000040000795c */ /* 0x002fe20000300000 */
.L_x_34:
[----:B------:R-:W-:Y:S01]  /*21c0*/  UIADD3 UR9, UR9, 0x1, URZ ;  /* 0x0000000109097890 */ /* 0x000fe2000fffe03f */
[C---:B------:R-:W-:Y:S01]  /*21d0*/  ISETP.GT.AND P2, PT, R0.reuse, 0x1, PT ;  /* 0x000000010000780c */ /* 0x040fe20003f44270 */
[----:B------:R-:W-:Y:S02]  /*21e0*/  VIADD R3, R3, 0x1 ;  /* 0x0000000103037836 */ /* 0x000fe40000000000 */
[----:B------:R-:W-:Y:S01]  /*21f0*/  UISETP.NE.AND UP0, UPT, UR9, 0x6, UPT ;  /* 0x000000060900788c */ /* 0x000fe2000bf05270 */
[----:B------:R-:W-:Y:S02]  /*2200*/  VIADD R0, R0, 0xffffffff ;  /* 0xffffffff00007836 */ /* 0x000fe40000000000 */
[C---:B------:R-:W-:Y:S01]  /*2210*/  ISETP.NE.AND P1, PT, R3.reuse, 0x6, PT ;  /* 0x000000060300780c */ /* 0x040fe20003f25270 */
[----:B------:R-:W-:Y:S02]  /*2220*/  USEL UR4, URZ, 0x1, UP0 ;  /* 0x000000013f047887 */ /* 0x000fe40008000000 */
[----:B------:R-:W-:Y:S01]  /*2230*/  USEL UR9, UR9, URZ, UP0 ;  /* 0x0000003f09097287 */ /* 0x000fe20008000000 */
[----:B------:R-:W-:-:S03]  /*2240*/  SEL R3, R3, RZ, P1 ;  /* 0x000000ff03037207 */ /* 0x000fc60000800000 */
[----:B------:R-:W-:Y:S01]  /*2250*/  LOP3.LUT R6, R6, UR4, RZ, 0x3c, !PT ;  /* 0x0000000406067c12 */ /* 0x000fe2000f8e3cff */
[----:B------:R-:W-:Y:S07]  /*2260*/  @P2 BRA `(.L_x_35) ;  /* 0xfffffffc000c2947 */ /* 0x000fee000383ffff */
.L_x_28:
[----:B--23--:R-:W2:Y:S02]  /*2270*/  LDC R0, c[0x0][0x28c] ;  /* 0x0000a300ff007b82 */ /* 0x00cea40000000800 */
[----:B--2---:R-:W-:-:S13]  /*2280*/  ISETP.GE.AND P1, PT, R0, 0x1, PT ;  /* 0x000000010000780c */ /* 0x004fda0003f26270 */
[----:B------:R-:W-:Y:S05]  /*2290*/  @!P1 BRA `(.L_x_36) ;  /* 0x0000000000449947 */ /* 0x000fea0003800000 */
[----:B------:R-:W-:Y:S05]  /*22a0*/  @!P0 BRA `(.L_x_37) ;  /* 0x0000000000048947 */ /* 0x000fea0003800000 */
[----:B-1----:R-:W-:Y:S01]  /*22b0*/  BPT.TRAP 0x1 ;  /* 0x000000040000795c */ /* 0x002fe20000300000 */
.L_x_37:
[----:B------:R-:W-:-:S13]  /*22c0*/  ISETP.NE.AND P0, PT, R89, RZ, PT ;  /* 0x000000ff5900720c */ /* 0x000fda0003f05270 */
[----:B------:R-:W-:-:S05]  /*22d0*/  VOTEU.ANY UP0, P0 ;  /* 0x00000000003f7886 */ /* 0x000fca0000000100 */
[----:B------:R-:W-:-:S06]  /*22e0*/  @UP0 UIADD3 UR4, UR49, UR43, URZ ;  /* 0x0000002b31040290 */ /* 0x000fcc000fffe03f */
[----:B------:R-:W-:Y:S02]  /*22f0*/  IMAD.U32 R4, RZ, RZ, UR4 ;  /* 0x00000004ff047e24 */ /* 0x000fe4000f8e00ff */
[----:B------:R-:W-:Y:S02]  /*2300*/  IMAD.U32 R3, RZ, RZ, UR4 ;  /* 0x00000004ff037e24 */ /* 0x000fe4000f8e00ff */
[----:B------:R-:W-:-:S05]  /*2310*/  @P0 IMAD.WIDE.U32 R4, R4, -0x55555555, RZ ;  /* 0xaaaaaaab04040825 */ /* 0x000fca00078e00ff */
[----:B------:R-:W-:-:S05]  /*2320*/  @P0 SHF.R.U32.HI R0, RZ, 0x2, R5 ;  /* 0x00000002ff000819 */ /* 0x000fca0000011605 */
[----:B------:R-:W-:-:S05]  /*2330*/  @P0 IMAD R0, R0, -0x6, R3 ;  /* 0xfffffffa00000824 */ /* 0x000fca00078e0203 */
[----:B------:R-:W-:-:S05]  /*2340*/  @P0 LEA R0, R0, UR51, 0x3 ;  /* 0x0000003300000c11 */ /* 0x000fca000f8e18ff */
[----:B------:R-:W-:-:S05]  /*2350*/  @P0 VIADD R3, R0, 0x30 ;  /* 0x0000003000030836 */ /* 0x000fca0000000000 */
[----:B------:R-:W-:-:S04]  /*2360*/  @P0 PRMT R3, R88, 0x654, R3 ;  /* 0x0000065458030816 */ /* 0x000fc80000000003 */
[----:B------:R2:W-:Y:S01]  /*2370*/  @P0 SYNCS.ARRIVE.TRANS64.RED.A1T0 RZ, [R3+URZ], RZ ;  /* 0x000000ff03ff09a7 */ /* 0x0005e2000810043f */
[----:B------:R-:W-:-:S13]  /*2380*/  ISETP.GT.U32.AND P0, PT, R19, 0x1, PT ;  /* 0x000000011300780c */ /* 0x000fda0003f04070 */
[----:B--2---:R-:W-:Y:S05]  /*2390*/  @P0 BRA `(.L_x_36) ;  /* 0x0000000000040947 */ /* 0x004fea0003800000 */
[----:B-1----:R-:W-:Y:S01]  /*23a0*/  BPT.TRAP 0x1 ;  /* 0x000000040000795c */ /* 0x002fe20000300000 */
.L_x_36:
[----:B------:R-:W-:Y:S01]  /*23b0*/  UIADD3 UR6, UR51, 0x200, URZ ;  /* 0x0000020033067890 */ /* 0x000fe2000fffe03f */
[----:B------:R-:W-:Y:S01]  /*23c0*/  R2UR UR46, R22 ;  /* 0x00000000162e72ca */ /* 0x000fe200000e0000 */
[----:B------:R-:W-:Y:S01]  /*23d0*/  UIADD3 UR43, UR48, UR43, URZ ;  /* 0x0000002b302b7290 */ /* 0x000fe2000fffe03f */
[----:B------:R-:W-:Y:S01]  /*23e0*/  R2UR UR45, R105 ;  /* 0x00000000692d72ca */ /* 0x000fe200000e0000 */
[----:B------:R-:W-:Y:S02]  /*23f0*/  UISETP.GE.U32.AND UP1, UPT, UR48, 0x6, UPT ;  /* 0x000000063000788c */ /* 0x000fe4000bf26070 */
[----:B------:R-:W-:Y:S02]  /*2400*/  ULOP3.LUT UP2, URZ, UR6, 0x1bf, URZ, 0xc0, !UPT ;  /* 0x000001bf063f7892 */ /* 0x000fe4000f84c03f */
[----:B------:R-:W-:-:S04]  /*2410*/  UISETP.GT.U32.AND UP0, UPT, UR43, 0x5, UPT ;  /* 0x000000052b00788c */ /* 0x000fc8000bf04070 */
[----:B------:R-:W-:Y:S01]  /*2420*/  UISETP.LT.U32.AND UP0, UPT, UR48, 0x6, UP0 ;  /* 0x000000063000788c */ /* 0x000fe20008701070 */
[----:B------:R-:W-:Y:S01]  /*2430*/  PLOP3.LUT P0, PT, PT, PT, UP2, 0x80, 0x0 ;  /* 0x000000000000781c */ /* 0x000fe20003f0f028 */
[----:B------:R-:W-:Y:S02]  /*2440*/  USHF.L.U32 UR46, UR46, 0x7, URZ ;  /* 0x000000072e2e7899 */ /* 0x000fe4000800063f */
[----:B------:R-:W-:Y:S02]  /*2450*/  @UP1 UIMAD.WIDE.U32 UR4, UR43, -0x55555555, URZ ;  /* 0xaaaaaaab2b0418a5 */ /* 0x000fe4000f8e003f */
[----:B------:R-:W-:Y:S02]  /*2460*/  USEL UR6, URZ, 0x1, !UP0 ;  /* 0x000000013f067887 */ /* 0x000fe4000c000000 */
[----:B------:R-:W-:Y:S02]  /*2470*/  @UP1 USHF.R.U32.HI UR4, URZ, 0x2, UR5 ;  /* 0x000000023f041899 */ /* 0x000fe40008011605 */
[----:B------:R-:W-:-:S02]  /*2480*/  ULOP3.LUT UR42, UR42, UR6, URZ, 0x3c, !UPT ;  /* 0x000000062a2a7292 */ /* 0x000fc4000f8e3c3f */
[----:B------:R-:W-:Y:S02]  /*2490*/  USHF.L.U32 UR45, UR45, 0x7, URZ ;  /* 0x000000072d2d7899 */ /* 0x000fe4000800063f */
[----:B------:R-:W-:Y:S01]  /*24a0*/  @UP1 ULOP3.LUT UR42, UR42, 0x1, UR4, 0x78, !UPT ;  /* 0x000000012a2a1892 */ /* 0x000fe2000f8e7804 */
[----:B------:R-:W-:Y:S11]  /*24b0*/  @!P0 BRA `(.L_x_38) ;  /* 0x00000000007c8947 */ /* 0x000ff60003800000 */
[----:B------:R-:W-:Y:S01]  /*24c0*/  MOV R22, 0x0 ;  /* 0x0000000000167802 */ /* 0x000fe20000000f00 */
[----:B------:R-:W-:Y:S01]  /*24d0*/  ULDC.64 UR4, c[0x4][0x80] ;  /* 0x0100200000047ab9 */ /* 0x000fe20000000a00 */
[----:B------:R-:W-:Y:S01]  /*24e0*/  ULDC.64 UR6, c[0x4][0x10] ;  /* 0x0100040000067ab9 */ /* 0x000fe20000000a00 */
[----:B------:R-:W-:Y:S01]  /*24f0*/  IMAD.U32 R4, RZ, RZ, UR4 ;  /* 0x00000004ff047e24 */ /* 0x000fe2000f8e00ff */
[----:B------:R2:W3:Y:S01]  /*2500*/  LDC.64 R14, c[0x4][R22] ;  /* 0x01000000160e7b82 */ /* 0x0004e20000000a00 */
[----:B------:R-:W-:Y:S01]  /*2510*/  IMAD.U32 R5, RZ, RZ, UR5 ;  /* 0x00000005ff057e24 */ /* 0x000fe2000f8e00ff */
[----:B------:R-:W-:Y:S01]  /*2520*/  ULDC.64 UR4, c[0x4][0x88] ;  /* 0x0100220000047ab9 */ /* 0x000fe20000000a00 */
[----:B------:R-:W-:Y:S01]  /*2530*/  IMAD.U32 R10, RZ, RZ, UR6 ;  /* 0x00000006ff0a7e24 */ /* 0x000fe2000f8e00ff */
[----:B------:R-:W-:Y:S01]  /*2540*/  MOV R7, UR5 ;  /* 0x0000000500077c02 */ /* 0x000fe20008000f00 */
[----:B------:R-:W-:Y:S02]  /*2550*/  IMAD.U32 R6, RZ, RZ, UR4 ;  /* 0x00000004ff067e24 */ /* 0x000fe4000f8e00ff */
[----:B------:R-:W-:-:S02]  /*2560*/  IMAD.U32 R11, RZ, RZ, UR7 ;  /* 0x00000007ff0b7e24 */ /* 0x000fc4000f8e00ff */
[----:B------:R-:W-:Y:S02]  /*2570*/  IMAD.MOV.U32 R8, RZ, RZ, 0x70 ;  /* 0x00000070ff087424 */ /* 0x000fe400078e00ff */
[----:B------:R-:W-:Y:S02]  /*2580*/  IMAD.MOV.U32 R12, RZ, RZ, 0x1 ;  /* 0x00000001ff0c7424 */ /* 0x000fe400078e00ff */
[----:B--2---:R-:W-:-:S07]  /*2590*/  IMAD.MOV.U32 R13, RZ, RZ, RZ ;  /* 0x000000ffff0d7224 */ /* 0x004fce00078e00ff */
[----:B------:R-:W-:-:S07]  /*25a0*/  LEPC R20, `(.L_x_39) ;  /* 0x000000001014794e */ /* 0x000fce0000000000 */
[----:B-1-3-5:R-:W-:Y:S05]  /*25b0*/  CALL.ABS.NOINC R14 ;  /* 0x000000000e007343 */ /* 0x02afea0003c00000 */
.L_x_39:
[----:B------:R-:W1:Y:S01]  /*25c0*/  LDC.64 R22, c[0x4][R22] ;  /* 0x0100000016167b82 */ /* 0x000e620000000a00 */
[----:B------:R-:W-:Y:S01]  /*25d0*/  ULDC.64 UR4, c[0x4][0x80] ;  /* 0x0100200000047ab9 */ /* 0x000fe20000000a00 */
[----:B------:R-:W-:Y:S01]  /*25e0*/  ULDC.64 UR6, c[0x4][0x10] ;  /* 0x0100040000067ab9 */ /* 0x000fe20000000a00 */
[----:B------:R-:W-:Y:S01]  /*25f0*/  IMAD.U32 R4, RZ, RZ, UR4 ;  /* 0x00000004ff047e24 */ /* 0x000fe2000f8e00ff */
[----:B------:R-:W-:Y:S01]  /*2600*/  MOV R10, UR6 ;  /* 0x00000006000a7c02 */ /* 0x000fe20008000f00 */
[----:B------:R-:W-:Y:S01]  /*2610*/  IMAD.U32 R5, RZ, RZ, UR5 ;  /* 0x00000005ff057e24 */ /* 0x000fe2000f8e00ff */
[----:B------:R-:W-:Y:S01]  /*2620*/  ULDC.64 UR4, c[0x4][0x88] ;  /* 0x0100220000047ab9 */ /* 0x000fe20000000a00 */
[----:B------:R-:W-:Y:S02]  /*2630*/  IMAD.U32 R11, RZ, RZ, UR7 ;  /* 0x00000007ff0b7e24 */ /* 0x000fe4000f8e00ff */
[----:B------:R-:W-:Y:S02]  /*2640*/  IMAD.U32 R6, RZ, RZ, UR4 ;  /* 0x00000004ff067e24 */ /* 0x000fe4000f8e00ff */
[----:B------:R-:W-:-:S02]  /*2650*/  IMAD.U32 R7, RZ, RZ, UR5 ;  /* 0x00000005ff077e24 */ /* 0x000fc4000f8e00ff */
[----:B------:R-:W-:Y:S02]  /*2660*/  IMAD.MOV.U32 R8, RZ, RZ, 0x70 ;  /* 0x00000070ff087424 */ /* 0x000fe400078e00ff */
[----:B------:R-:W-:Y:S02]  /*2670*/  IMAD.MOV.U32 R12, RZ, RZ, 0x1 ;  /* 0x00000001ff0c7424 */ /* 0x000fe400078e00ff */
[----:B------:R-:W-:-:S07]  /*2680*/  IMAD.MOV.U32 R13, RZ, RZ, RZ ;  /* 0x000000ffff0d7224 */ /* 0x000fce00078e00ff */
[----:B------:R-:W-:-:S07]  /*2690*/  LEPC R20, `(.L_x_38) ;  /* 0x000000001014794e */ /* 0x000fce0000000000 */
[----:B-1----:R-:W-:Y:S05]  /*26a0*/  CALL.ABS.NOINC R22 ;  /* 0x0000000016007343 */ /* 0x002fea0003c00000 */
.L_x_38:
[----:B------:R-:W-:Y:S02]  /*26b0*/  ULDC.64 UR4, c[0x0][0x590] ;  /* 0x0001640000047ab9 */ /* 0x000fe40000000a00 */
[----:B------:R-:W-:Y:S02]  /*26c0*/  IMAD.U32 R103, RZ, RZ, UR4 ;  /* 0x00000004ff677e24 */ /* 0x000fe4000f8e00ff */
[----:B------:R-:W-:-:S03]  /*26d0*/  IMAD.U32 R104, RZ, RZ, UR5 ;  /* 0x00000005ff687e24 */ /* 0x000fc6000f8e00ff */
[----:B------:R-:W-:-:S04]  /*26e0*/  ISETP.NE.U32.AND P2, PT, R103, RZ, PT ;  /* 0x000000ff6700720c */ /* 0x000fc80003f45070 */
[----:B------:R-:W-:-:S13]  /*26f0*/  ISETP.NE.AND.EX P2, PT, R104, RZ, PT, P2 ;  /* 0x000000ff6800720c */ /* 0x000fda0003f45320 */
[----:B------:R-:W-:Y:S05]  /*2700*/  @!P2 BRA `(.L_x_40) ;  /* 0x000000000034a947 */ /* 0x000fea0003800000 */
[----:B------:R-:W-:Y:S02]  /*2710*/  ULDC.64 UR4, c[0x0][0x588] ;  /* 0x0001620000047ab9 */ /* 0x000fe40000000a00 */
[----:B------:R-:W-:-:S04]  /*2720*/  ISETP.NE.U32.AND P0, PT, RZ, UR4, PT ;  /* 0x00000004ff007c0c */ /* 0x000fc8000bf05070 */
[----:B------:R-:W-:-:S13]  /*2730*/  ISETP.NE.AND.EX P0, PT, RZ, UR5, PT, P0 ;  /* 0x00000005ff007c0c */ /* 0x000fda000bf05300 */
[----:B------:R-:W-:Y:S05]  /*2740*/  @!P0 BRA `(.L_x_41) ;  /* 0x0000000000188947 */ /* 0x000fea0003800000 */
[----:B------:R-:W2:Y:S01]  /*2750*/  LDC.64 R4, c[0x0][0x588] ;  /* 0x00016200ff047b82 */ /* 0x000ea20000000a00 */
[----:B------:R-:W-:-:S04]  /*2760*/  IMAD R3, R103, UR47, RZ ;  /* 0x0000002f67037c24 */ /* 0x000fc8000f8e02ff */
[----:B--2---:R-:W-:-:S05]  /*2770*/  IMAD.WIDE R4, R3, 0x4, R4 ;  /* 0x0000000403047825 */ /* 0x004fca00078e0204 */
[----:B-----5:R2:W5:Y:S01]  /*2780*/  LDG.E R91, desc[UR52][R4.64] ;  /* 0x00000034045b7981 */ /* 0x020562000c1e1900 */
[----:B------:R-:W-:Y:S01]  /*2790*/  IMAD.MOV.U32 R90, RZ, RZ, 0x1 ;  /* 0x00000001ff5a7424 */ /* 0x000fe200078e00ff */
[----:B------:R-:W-:Y:S06]  /*27a0*/  BRA `(.L_x_40) ;  /* 0x00000000000c7947 */ /* 0x000fec0003800000 */
.L_x_41:
[----:B------:R-:W-:Y:S01]  /*27b0*/  ULDC UR4, c[0x0][0x580] ;  /* 0x0001600000047ab9 */ /* 0x000fe20000000800 */
[----:B------:R-:W-:Y:S02]  /*27c0*/  IMAD.MOV.U32 R90, RZ, RZ, 0x1 ;  /* 0x00000001ff5a7424 */ /* 0x000fe400078e00ff */
[----:B-----5:R-:W-:-:S07]  /*27d0*/  IMAD.U32 R91, RZ, RZ, UR4 ;  /* 0x00000004ff5b7e24 */ /* 0x020fce000f8e00ff */
.L_x_40:
[----:B------:R-:W3:Y:S02]  /*27e0*/  LDC.64 R6, c[0x0][0x5b0] ;  /* 0x00016c00ff067b82 */ /* 0x000ee40000000a00 */
[----:B---3--:R-:W-:-:S04]  /*27f0*/  ISETP.NE.U32.AND P0, PT, R6, RZ, PT ;  /* 0x000000ff0600720c */ /* 0x008fc80003f05070 */
[----:B------:R-:W-:-:S13]  /*2800*/  ISETP.NE.AND.EX P0, PT, R7, RZ, PT, P0 ;  /* 0x000000ff0700720c */ /* 0x000fda0003f05300 */
[----:B------:R-:W-:Y:S05]  /*2810*/  @!P0 BRA `(.L_x_42) ;  /* 0x00000000002c8947 */ /* 0x000fea0003800000 */
[----:B------:R-:W-:Y:S02]  /*2820*/  ULDC.64 UR4, c[0x0][0x5a8] ;  /* 0x00016a0000047ab9 */ /* 0x000fe40000000a00 */
[----:B------:R-:W-:-:S04]  /*2830*/  ISETP.NE.U32.AND P0, PT, RZ, UR4, PT ;  /* 0x00000004ff007c0c */ /* 0x000fc8000bf05070 */
[----:B------:R-:W-:-:S13]  /*2840*/  ISETP.NE.AND.EX P0, PT, RZ, UR5, PT, P0 ;  /* 0x00000005ff007c0c */ /* 0x000fda000bf05300 */
[----:B------:R-:W-:Y:S05]  /*2850*/  @!P0 BRA `(.L_x_43) ;  /* 0x0000000000148947 */ /* 0x000fea0003800000 */
[----:B--2---:R-:W2:Y:S01]  /*2860*/  LDC.64 R4, c[0x0][0x5a8] ;  /* 0x00016a00ff047b82 */ /* 0x004ea20000000a00 */
[----:B------:R-:W-:-:S04]  /*2870*/  IMAD R3, R6, UR47, RZ ;  /* 0x0000002f06037c24 */ /* 0x000fc8000f8e02ff */
[----:B--2---:R-:W-:-:S05]  /*2880*/  IMAD.WIDE R4, R3, 0x4, R4 ;  /* 0x0000000403047825 */ /* 0x004fca00078e0204 */
[----:B-----5:R3:W5:Y:S01]  /*2890*/  LDG.E R92, desc[UR52][R4.64] ;  /* 0x00000034045c7981 */ /* 0x020762000c1e1900 */
[----:B------:R-:W-:Y:S05]  /*28a0*/  BRA `(.L_x_42) ;  /* 0x0000000000087947 */ /* 0x000fea0003800000 */
.L_x_43:
[----:B------:R-:W-:Y:S02]  /*28b0*/  ULDC UR4, c[0x0][0x5a0] ;  /* 0x0001680000047ab9 */ /* 0x000fe40000000800 */
[----:B-----5:R-:W-:-:S07]  /*28c0*/  MOV R92, UR4 ;  /* 0x00000004005c7c02 */ /* 0x020fce0008000f00 */
.L_x_42:
[----:B------:R-:W-:Y:S01]  /*28d0*/  ULDC.64 UR4, c[0x0][0x588] ;  /* 0x0001620000047ab9 */ /* 0x000fe20000000a00 */
[----:B------:R-:W-:Y:S01]  /*28e0*/  ISETP.NE.U32.AND P1, PT, R103, RZ, PT ;  /* 0x000000ff6700720c */ /* 0x000fe20003f25070 */
[----:B------:R-:W-:Y:S02]  /*28f0*/  UISETP.NE.U32.AND UP0, UPT, UR4, URZ, UPT ;  /* 0x0000003f0400728c */ /* 0x000fe4000bf05070 */
[----:B------:R-:W-:Y:S02]  /*2900*/  ISETP.NE.U32.AND P3, PT, RZ, UR4, PT ;  /* 0x00000004ff007c0c */ /* 0x000fe4000bf65070 */
[----:B------:R-:W-:Y:S01]  /*2910*/  ISETP.NE.AND.EX P5, PT, R104, RZ, PT, P1 ;  /* 0x000000ff6800720c */ /* 0x000fe20003fa5310 */
[----:B------:R-:W-:Y:S02]  /*2920*/  UISETP.NE.AND.EX UP0, UPT, UR5, URZ, UPT, UP0 ;  /* 0x0000003f0500728c */ /* 0x000fe4000bf05300 */
[----:B------:R-:W-:Y:S02]  /*2930*/  ISETP.NE.AND.EX P3, PT, RZ, UR5, PT, P3 ;  /* 0x00000005ff007c0c */ /* 0x000fe4000bf65330 */
[----:B------:R-:W-:-:S02]  /*2940*/  PLOP3.LUT P0, PT, PT, PT, PT, 0x8, 0x0 ;  /* 0x000000000000781c */ /* 0x000fc40003f0e170 */
[----:B------:R-:W-:-:S04]  /*2950*/  PLOP3.LUT P4, PT, PT, PT, UP0, 0x80, 0x0 ;  /* 0x000000000000781c */ /* 0x000fc80003f8f008 */
[----:B------:R-:W-:-:S05]  /*2960*/  PLOP3.LUT P4, PT, P4, PT, PT, 0x8, 0x0 ;  /* 0x000000000000781c */ /* 0x000fca000278e170 */
[----:B------:R-:W-:Y:S08]  /*2970*/  @P3 BRA P5, `(.L_x_44) ;  /* 0x0000000000243947 */ /* 0x000ff00002800000 */
[----:B------:R-:W-:Y:S04]  /*2980*/  BSSY B0, `(.L_x_44) ;  /* 0x0000008000007945 */ /* 0x000fe80003800000 */
[----:B------:R-:W-:Y:S05]  /*2990*/  @!P2 BRA `(.L_x_45) ;  /* 0x000000000014a947 */ /* 0x000fea0003800000 */
[----:B------:R-:W-:Y:S02]  /*29a0*/  LOP3.LUT P3, RZ, R90, 0xff, RZ, 0xc0, !PT ;  /* 0x000000ff5aff7812 */ /* 0x000fe4000786c0ff */
[----:B------:R-:W-:-:S11]  /*29b0*/  PLOP3.LUT P0, PT, P4, PT, PT, 0x80, 0x0 ;  /* 0x000000000000781c */ /* 0x000fd6000270f070 */
[----:B------:R-:W-:Y:S05]  /*29c0*/  @!P3 BRA `(.L_x_46) ;  /* 0x00000000000cb947 */ /* 0x000fea0003800000 */
[----:B-----5:R-:W-:Y:S01]  /*29d0*/  FSETP.EQ.AND P0, PT, R91, RZ, PT ;  /* 0x000000ff5b00720b */ /* 0x020fe20003f02000 */
[----:B------:R-:W-:-:S12]  /*29e0*/  BRA `(.L_x_46) ;  /* 0x0000000000047947 */ /* 0x000fd80003800000 */
.L_x_45:
[----:B-----5:R-:W-:-:S13]  /*29f0*/  FSETP.EQ.AND P0, PT, R91, RZ, PT ;  /* 0x000000ff5b00720b */ /* 0x020fda0003f02000 */
.L_x_46:
[----:B-1----:R-:W-:Y:S05]  /*2a00*/  BSYNC B0 ;  /* 0x0000000000007941 */ /* 0x002fea0003800000 */
.L_x_44:
[----:B------:R-:W-:Y:S04]  /*2a10*/  BSSY B0, `(.L_x_47) ;  /* 0x0000007000007945 */ /* 0x000fe80003800000 */
[----:B------:R-:W-:Y:S05]  /*2a20*/  @!P2 BRA `(.L_x_48) ;  /* 0x000000000010a947 */ /* 0x000fea0003800000 */
[----:B------:R-:W-:-:S13]  /*2a30*/  LOP3.LUT P2, RZ, R90, 0xff, RZ, 0xc0, !PT ;  /* 0x000000ff5aff7812 */ /* 0x000fda000784c0ff */
[----:B------:R-:W-:Y:S05]  /*2a40*/  @!P2 BRA `(.L_x_49) ;  /* 0x00000000000ca947 */ /* 0x000fea0003800000 */
[----:B-----5:R-:W-:Y:S01]  /*2a50*/  FSETP.EQ.AND P4, PT, R91, RZ, PT ;  /* 0x000000ff5b00720b */ /* 0x020fe20003f82000 */
[----:B------:R-:W-:-:S12]  /*2a60*/  BRA `(.L_x_49) ;  /* 0x0000000000047947 */ /* 0x000fd80003800000 */
.L_x_48:
[----:B-----5:R-:W-:-:S13]  /*2a70*/  FSETP.EQ.AND P4, PT, R91, RZ, PT ;  /* 0x000000ff5b00720b */ /* 0x020fda0003f82000 */
.L_x_49:
[----:B-1----:R-:W-:Y:S05]  /*2a80*/  BSYNC B0 ;  /* 0x0000000000007941 */ /* 0x002fea0003800000 */
.L_x_47:
[----:B------:R-:W-:Y:S01]  /*2a90*/  BSSY B0, `(.L_x_50) ;  /* 0x000001b000007945 */ /* 0x000fe20003800000 */
[----:B------:R-:W-:Y:S01]  /*2aa0*/  LOP3.LUT R95, R95, 0x1, RZ, 0x3c, !PT ;  /* 0x000000015f5f7812 */ /* 0x000fe200078e3cff */
[----:B------:R-:W-:Y:S01]  /*2ab0*/  IMAD.MOV.U32 R0, RZ, RZ, RZ ;  /* 0x000000ffff007224 */ /* 0x000fe200078e00ff */
[----:B------:R-:W-:Y:S02]  /*2ac0*/  CS2R R6, SRZ ;  /* 0x0000000000067805 */ /* 0x000fe4000001ff00 */
[----:B--23--:R-:W-:Y:S02]  /*2ad0*/  CS2R R4, SRZ ;  /* 0x0000000000047805 */ /* 0x00cfe4000001ff00 */
[----:B------:R-:W-:Y:S02]  /*2ae0*/  CS2R R10, SRZ ;  /* 0x00000000000a7805 */ /* 0x000fe4000001ff00 */
[----:B------:R-:W-:Y:S01]  /*2af0*/  CS2R R8, SRZ ;  /* 0x0000000000087805 */ /* 0x000fe2000001ff00 */
[----:B------:R-:W-:Y:S06]  /*2b00*/  @P0 BRA `(.L_x_51) ;  /* 0x00000000004c0947 */ /* 0x000fec0003800000 */
[----:B------:R-:W-:-:S13]  /*2b10*/  ISETP.NE.AND P2, PT, R101, 0x3, PT ;  /* 0x000000036500780c */ /* 0x000fda0003f45270 */
[----:B------:R-:W-:Y:S05]  /*2b20*/  @!P2 BRA `(.L_x_52) ;  /* 0x000000000004a947 */ /* 0x000fea0003800000 */
[----:B------:R-:W-:Y:S01]  /*2b30*/  BPT.TRAP 0x1 ;  /* 0x000000040000795c */ /* 0x000fe20000300000 */
.L_x_52:
[----:B------:R-:W-:Y:S01]  /*2b40*/  SHF.L.U32 R0, R95, 0x1f, RZ ;  /* 0x0000001f5f007819 */ /* 0x000fe200000006ff */
[----:B------:R-:W-:Y:S01]  /*2b50*/  BSSY B1, `(.L_x_53) ;  /* 0x0000005000017945 */ /* 0x000fe20003800000 */
[----:B------:R-:W-:Y:S01]  /*2b60*/  @!P4 LEA R12, R94, UR51, 0x1 ;  /* 0x000000335e0ccc11 */ /* 0x000fe2000f8e08ff */
[----:B------:R-:W-:Y:S01]  /*2b70*/  IMAD.MOV.U32 R11, RZ, RZ, RZ ;  /* 0x000000ffff0b7224 */ /* 0x000fe200078e00ff */
[----:B------:R-:W1:Y:S02]  /*2b80*/  SYNCS.PHASECHK.TRANS64.TRYWAIT P2, [UR51+0x60], R0 ;  /* 0x00006000ff0075a7 */ /* 0x000e640008040173 */
[----:B-1----:R-:W-:Y:S05]  /*2b90*/  @!P2 BRA `(.L_x_54) ;  /* 0x0000004c006ca947 */ /* 0x002fea0003800000 */
.L_x_169:
[----:B------:R-:W-:Y:S05]  /*2ba0*/  BSYNC B1 ;  /* 0x0000000000017941 */ /* 0x000fea0003800000 */
.L_x_53:
[----:B------:R-:W-:Y:S01]  /*2bb0*/  IMAD.MOV.U32 R10, RZ, RZ, RZ ;  /* 0x000000ffff0a7224 */ /* 0x000fe200078e00ff */
[----:B------:R-:W-:Y:S01]  /*2bc0*/  CS2R R8, SRZ ;  /* 0x0000000000087805 */ /* 0x000fe2000001ff00 */
[----:B------:R-:W-:Y:S01]  /*2bd0*/  IMAD.MOV.U32 R6, RZ, RZ, RZ ;  /* 0x000000ffff067224 */ /* 0x000fe200078e00ff */
[----:B------:R-:W-:Y:S01]  /*2be0*/  CS2R R4, SRZ ;  /* 0x0000000000047805 */ /* 0x000fe2000001ff00 */
[----:B-1----:R-:W-:Y:S01]  /*2bf0*/  @!P4 IMAD R3, R97, 0x2, R12 ;  /* 0x000000026103c824 */ /* 0x002fe200078e020c */
[----:B------:R-:W-:Y:S05]  /*2c00*/  @!P4 WARPSYNC.ALL ;  /* 0x000000000000c948 */ /* 0x000fea0003800000 */
[----:B------:R1:W2:Y:S01]  /*2c10*/  @!P4 LDSM.16.M88.4 R8, [R12+0x200] ;  /* 0x000200000c08c83b */ /* 0x0002a20000000200 */
[----:B------:R-:W-:-:S03]  /*2c20*/  IMAD.MOV.U32 R0, RZ, RZ, 0x1 ;  /* 0x00000001ff007424 */ /* 0x000fc600078e00ff */
[----:B------:R1:W3:Y:S04]  /*2c30*/  @!P4 LDSM.16.M88.4 R4, [R3+0x200] ;  /* 0x000200000304c83b */ /* 0x0002e80000000200 */
.L_x_51:
[----:B------:R-:W-:Y:S05]  /*2c40*/  BSYNC B0 ;  /* 0x0000000000007941 */ /* 0x000fea0003800000 */
.L_x_50:
[--C-:B-12---:R-:W-:Y:S02]  /*2c50*/  HADD2.F32 R12, -RZ, R8.reuse.H0_H0 ;  /* 0x20000008ff0c7230 */ /* 0x106fe40000004100 */
[C---:B-----5:R-:W-:Y:S01]  /*2c60*/  FMUL R24, R92.reuse, R24 ;  /* 0x000000185c187220 */ /* 0x060fe20000400000 */
[----:B------:R-:W-:Y:S02]  /*2c70*/  HADD2.F32 R14, -RZ, R8.H1_H1 ;  /* 0x30000008ff0e7230 */ /* 0x000fe40000004100 */
[C---:B------:R-:W-:Y:S01]  /*2c80*/  FMUL R25, R92.reuse, R25 ;  /* 0x000000195c197220 */ /* 0x040fe20000400000 */
[--C-:B------:R-:W-:Y:S02]  /*2c90*/  HADD2.F32 R20, -RZ, R9.reuse.H0_H0 ;  /* 0x20000009ff147230 */ /* 0x100fe40000004100 */
[C---:B------:R-:W-:Y:S01]  /*2ca0*/  FMUL R3, R92.reuse, R26 ;  /* 0x0000001a5c037220 */ /* 0x040fe20000400000 */
[----:B------:R-:W-:Y:S02]  /*2cb0*/  HADD2.F32 R22, -RZ, R9.H1_H1 ;  /* 0x30000009ff167230 */ /* 0x000fe40000004100 */
[----:B------:R-:W-:Y:S01]  /*2cc0*/  FMUL R27, R92, R27 ;  /* 0x0000001b5c1b7220 */ /* 0x000fe20000400000 */
[C---:B------:R-:W-:Y:S01]  /*2cd0*/  FFMA R24, R91.reuse, R12, R24 ;  /* 0x0000000c5b187223 */ /* 0x040fe20000000018 */
[C---:B------:R-:W-:Y:S01]  /*2ce0*/  FFMA R25, R91.reuse, R14, R25 ;  /* 0x0000000e5b197223 */ /* 0x040fe20000000019 */
[C---:B------:R-:W-:Y:S01]  /*2cf0*/  FFMA R3, R91.reuse, R20, R3 ;  /* 0x000000145b037223 */ /* 0x040fe20000000003 */
[----:B------:R-:W-:Y:S01]  /*2d00*/  FFMA R26, R91, R22, R27 ;  /* 0x000000165b1a7223 */ /* 0x000fe2000000001b */
[----:B------:R-:W-:-:S02]  /*2d10*/  HADD2.F32 R12, -RZ, R10.H0_H0 ;  /* 0x2000000aff0c7230 */ /* 0x000fc40000004100 */
[C---:B------:R-:W-:Y:S01]  /*2d20*/  FMUL R28, R92.reuse, R28 ;  /* 0x0000001c5c1c7220 */ /* 0x040fe20000400000 */
        /* <DEDUP_REMOVED lines=10> */
[----:B---3--:R-:W-:-:S02]  /*2dd0*/  HADD2.F32 R12, -RZ, R4.H0_H0 ;  /* 0x20000004ff0c7230 */ /* 0x008fc40000004100 */
        /* <DEDUP_REMOVED lines=23> */
[----:B------:R-:W-:Y:S01]  /*2f50*/  LEA R12, R94, UR51, 0x1 ;  /* 0x000000335e0c7c11 */ /* 0x000fe2000f8e08ff */
[----:B------:R-:W-:Y:S05]  /*2f60*/  WARPSYNC.ALL ;  /* 0x0000000000007948 */ /* 0x000fea0003800000 */
[----:B------:R-:W-:Y:S01]  /*2f70*/  F2FP.RELU.F16.F32.PACK_AB R24, R25, R24 ;  /* 0x000000181918723e */ /* 0x000fe200000008ff */
[----:B------:R-:W-:Y:S01]  /*2f80*/  BSSY B0, `(.L_x_55) ;  /* 0x000001a000007945 */ /* 0x000fe20003800000 */
[----:B------:R-:W-:Y:S01]  /*2f90*/  F2FP.RELU.F16.F32.PACK_AB R25, R26, R3 ;  /* 0x000000031a19723e */ /* 0x000fe200000008ff */
[----:B------:R-:W-:Y:S01]  /*2fa0*/  IMAD R3, R97, 0x2, R12 ;  /* 0x0000000261037824 */ /* 0x000fe200078e020c */
[----:B------:R-:W-:-:S02]  /*2fb0*/  F2FP.RELU.F16.F32.PACK_AB R32, R33, R32 ;  /* 0x000000202120723e */ /* 0x000fc400000008ff */
[----:B------:R-:W-:Y:S02]  /*2fc0*/  F2FP.RELU.F16.F32.PACK_AB R26, R29, R28 ;  /* 0x0000001c1d1a723e */ /* 0x000fe400000008ff */
[----:B------:R-:W-:Y:S02]  /*2fd0*/  F2FP.RELU.F16.F32.PACK_AB R27, R30, R13 ;  /* 0x0000000d1e1b723e */ /* 0x000fe400000008ff */
[----:B------:R-:W-:Y:S02]  /*2fe0*/  F2FP.RELU.F16.F32.PACK_AB R33, R34, R15 ;  /* 0x0000000f2221723e */ /* 0x000fe400000008ff */
[----:B------:R-:W-:Y:S01]  /*2ff0*/  F2FP.RELU.F16.F32.PACK_AB R34, R37, R36 ;  /* 0x000000242522723e */ /* 0x000fe200000008ff */
[----:B------:R1:W-:Y:S01]  /*3000*/  STSM.16.M88.4 [R12+0x200], R24 ;  /* 0x000200180c007844 */ /* 0x0003e20000000200 */
[----:B------:R-:W-:Y:S02]  /*3010*/  F2FP.RELU.F16.F32.PACK_AB R35, R39, R20 ;  /* 0x000000142723723e */ /* 0x000fe400000008ff */
[----:B------:R-:W-:-:S03]  /*3020*/  ISETP.GT.U32.AND P2, PT, R96, 0x3e, PT ;  /* 0x0000003e6000780c */ /* 0x000fc60003f44070 */
[----:B------:R1:W-:Y:S01]  /*3030*/  STSM.16.M88.4 [R3+0x200], R32 ;  /* 0x0002002003007844 */ /* 0x0003e20000000200 */
[----:B------:R-:W-:Y:S01]  /*3040*/  @!PT LDS RZ, [RZ] ;  /* 0x00000000fffff984 */ /* 0x000fe20000000800 */
[----:B------:R-:W-:Y:S01]  /*3050*/  @!PT LDS RZ, [RZ] ;  /* 0x00000000fffff984 */ /* 0x000fe20000000800 */
[----:B------:R-:W-:Y:S01]  /*3060*/  @!PT LDS RZ, [RZ] ;  /* 0x00000000fffff984 */ /* 0x000fe20000000800 */
[----:B------:R-:W-:Y:S01]  /*3070*/  @!PT LDS RZ, [RZ] ;  /* 0x00000000fffff984 */ /* 0x000fe20000000800 */
[----:B------:R2:W-:Y:S06]  /*3080*/  MEMBAR.ALL.CTA ;  /* 0x0000000000007992 */ /* 0x0005ec0000008000 */
[----:B--2---:R-:W2:Y:S02]  /*3090*/  FENCE.VIEW.ASYNC.S ;  /* 0x00000000000073c6 */ /* 0x004ea40000000000 */
[----:B--2---:R-:W-:Y:S06]  /*30a0*/  BAR.SYNC.DEFER_BLOCKING 0x1, 0x100 ;  /* 0x0044000000007b1d */ /* 0x004fec0000010000 */
[----:B------:R-:W-:Y:S05]  /*30b0*/  @P2 BRA `(.L_x_56) ;  /* 0x0000000000182947 */ /* 0x000fea0003800000 */
[----:B------:R-:W-:Y:S02]  /*30c0*/  UIADD3 UR4, UP0, UR54, 0x4f0, URZ ;  /* 0x000004f036047890 */ /* 0x000fe4000ff1e03f */
[----:B------:R-:W-:Y:S02]  /*30d0*/  UIADD3 UR44, UR51, 0x200, URZ ;  /* 0x00000200332c7890 */ /* 0x000fe4000fffe03f */
[----:B------:R-:W-:-:S09]  /*30e0*/  UIADD3.X UR5, URZ, UR55, URZ, UP0, !UPT ;  /* 0x000000373f057290 */ /* 0x000fd200087fe43f */
[----:B------:R2:W-:Y:S01]  /*30f0*/  UTMASTG.3D [UR44], [UR4] ;  /* 0x0000002c040073b5 */ /* 0x0005e20008010000 */
[----:B------:R0:W-:Y:S01]  /*3100*/  UTMACMDFLUSH ;  /* 0x00000000000079b7 */ /* 0x0001e20000000000 */
[----:B--2---:R-:W-:-:S04]  /*3110*/  DEPBAR.LE SB0, 0x1 ;  /* 0x000080400000791a */ /* 0x004fc80000000000 */
.L_x_56:
[----:B------:R-:W-:Y:S05]  /*3120*/  BSYNC B0 ;  /* 0x0000000000007941 */ /* 0x000fea0003800000 */
.L_x_55:
[----:B------:R-:W-:Y:S01]  /*3130*/  BAR.SYNC.DEFER_BLOCKING 0x1, 0x100 ;  /* 0x0044000000007b1d */ /* 0x000fe20000010000 */
[----:B------:R-:W-:Y:S01]  /*3140*/  ISETP.NE.AND P3, PT, RZ, UR41, PT ;  /* 0x00000029ff007c0c */ /* 0x000fe2000bf65270 */
[----:B------:R-:W-:-:S12]  /*3150*/  VIADD R13, R12, 0x200 ;  /* 0x000002000c0d7836 */ /* 0x000fd80000000000 */
[----:B------:R-:W-:Y:S05]  /*3160*/  @!P3 BRA `(.L_x_57) ;  /* 0x000000000034b947 */ /* 0x000fea0003800000 */
[----:B------:R-:W-:Y:S04]  /*3170*/  BSSY B0, `(.L_x_58) ;  /* 0x0000009000007945 */ /* 0x000fe80003800000 */
[----:B------:R-:W-:Y:S05]  /*3180*/  @P0 BRA `(.L_x_59) ;  /* 0x00000000001c0947 */ /* 0x000fea0003800000 */
[----:B------:R-:W-:-:S13]  /*3190*/  ISETP.NE.AND P3, PT, R101, 0x3, PT ;  /* 0x000000036500780c */ /* 0x000fda0003f65270 */
[----:B------:R-:W-:Y:S05]  /*31a0*/  @!P3 BRA `(.L_x_60) ;  /* 0x000000000004b947 */ /* 0x000fea0003800000 */
[----:B------:R-:W-:Y:S01]  /*31b0*/  BPT.TRAP 0x1 ;  /* 0x000000040000795c */ /* 0x000fe20000300000 */
.L_x_60:
[----:B------:R-:W-:-:S04]  /*31c0*/  ULEA UR4, UR40, UR51, 0x3 ;  /* 0x0000003328047291 */ /* 0x000fc8000f8e183f */
[----:B------:R-:W-:-:S04]  /*31d0*/  UIADD3 UR4, UR4, 0x80, URZ ;  /* 0x0000008004047890 */ /* 0x000fc8000fffe03f */
[----:B------:R-:W-:-:S09]  /*31e0*/  UPRMT UR4, UR50, 0x654, UR4 ;  /* 0x0000065432047896 */ /* 0x000fd20008000004 */
[----:B------:R-:W-:Y:S03]  /*31f0*/  SYNCS.ARRIVE.TRANS64.RED.A1T0 RZ, [UR4], RZ ;  /* 0x000000ffffff79a7 */ /* 0x000fe60008100404 */
.L_x_59:
[----:B------:R-:W-:Y:S05]  /*3200*/  BSYNC B0 ;  /* 0x0000000000007941 */ /* 0x000fea0003800000 */
.L_x_58:
[----:B------:R-:W-:-:S04]  /*3210*/  UIADD3 UR40, UR40, 0x1, URZ ;  /* 0x0000000128287890 */ /* 0x000fc8000fffe03f */
[----:B------:R-:W-:-:S04]  /*3220*/  UISETP.NE.AND UP0, UPT, UR40, 0x4, UPT ;  /* 0x000000042800788c */ /* 0x000fc8000bf05270 */
[----:B------:R-:W-:-:S12]  /*3230*/  USEL UR40, UR40, URZ, UP0 ;  /* 0x0000003f28287287 */ /* 0x000fd80008000000 */
.L_x_57:
[----:B------:R-:W-:Y:S04]  /*3240*/  BSSY B0, `(.L_x_61) ;  /* 0x0000011000007945 */ /* 0x000fe80003800000 */
[----:B------:R-:W-:Y:S05]  /*3250*/  @P0 BRA `(.L_x_62) ;  /* 0x00000000003c0947 */ /* 0x000fea0003800000 */
[----:B------:R-:W-:-:S13]  /*3260*/  ISETP.NE.AND P3, PT, R101, 0x3, PT ;  /* 0x000000036500780c */ /* 0x000fda0003f65270 */
[----:B------:R-:W-:Y:S05]  /*3270*/  @!P3 BRA `(.L_x_63) ;  /* 0x000000000004b947 */ /* 0x000fea0003800000 */
[----:B------:R-:W-:Y:S01]  /*3280*/  BPT.TRAP 0x1 ;  /* 0x000000040000795c */ /* 0x000fe20000300000 */
.L_x_63:
[C---:B------:R-:W-:Y:S01]  /*3290*/  LEA R20, R0.reuse, UR51, 0x3 ;  /* 0x0000003300147c11 */ /* 0x040fe2000f8e18ff */
[----:B------:R-:W-:Y:S01]  /*32a0*/  @!P4 IMAD R14, R0, 0x2000, R13 ;  /* 0x00002000000ec824 */ /* 0x000fe200078e020d */
[----:B------:R-:W-:Y:S01]  /*32b0*/  SHF.L.U32 R21, R95, 0x1f, RZ ;  /* 0x0000001f5f157819 */ /* 0x000fe200000006ff */
[----:B------:R-:W-:Y:S03]  /*32c0*/  BSSY B1, `(.L_x_64) ;  /* 0x0000004000017945 */ /* 0x000fe60003800000 */
[----:B------:R-:W2:Y:S01]  /*32d0*/  SYNCS.PHASECHK.TRANS64.TRYWAIT P3, [R20+URZ+0x60], R21 ;  /* 0x00006015140075a7 */ /* 0x000ea2000806017f */
[----:B------:R-:W-:Y:S01]  /*32e0*/  @!P4 LEA R15, R97, R14, 0x1 ;  /* 0x0000000e610fc211 */ /* 0x000fe200078e08ff */
[----:B--2---:R-:W-:Y:S06]  /*32f0*/  @!P3 BRA `(.L_x_65) ;  /* 0x0000004400acb947 */ /* 0x004fec0003800000 */
.L_x_170:
[----:B------:R-:W-:Y:S05]  /*3300*/  BSYNC B1 ;  /* 0x0000000000017941 */ /* 0x000fea0003800000 */
.L_x_64:
[----:B------:R-:W-:Y:S05]  /*3310*/  @!P4 WARPSYNC.ALL ;  /* 0x000000000000c948 */ /* 0x000fea0003800000 */
[----:B------:R3:W4:Y:S01]  /*3320*/  @!P4 LDSM.16.M88.4 R8, [R14] ;  /* 0x000000000e08c83b */ /* 0x0007220000000200 */
[----:B------:R-:W-:-:S03]  /*3330*/  VIADD R0, R0, 0x1 ;  /* 0x0000000100007836 */ /* 0x000fc60000000000 */
[----:B------:R3:W1:Y:S04]  /*3340*/  @!P4 LDSM.16.M88.4 R4, [R15] ;  /* 0x000000000f04c83b */ /* 0x0006680000000200 */
.L_x_62:
[----:B------:R-:W-:Y:S05]  /*3350*/  BSYNC B0 ;  /* 0x0000000000007941 */ /* 0x000fea0003800000 */
.L_x_61:
[--C-:B---34-:R-:W-:Y:S02]  /*3360*/  HADD2.F32 R15, -RZ, R8.reuse.H0_H0 ;  /* 0x20000008ff0f7230 */ /* 0x118fe40000004100 */
[C---:B------:R-:W-:Y:S01]  /*3370*/  FMUL R40, R92.reuse, R40 ;  /* 0x000000285c287220 */ /* 0x040fe20000400000 */
[----:B--2---:R-:W-:Y:S02]  /*3380*/  HADD2.F32 R21, -RZ, R8.H1_H1 ;  /* 0x30000008ff157230 */ /* 0x004fe40000004100 */
[C---:B------:R-:W-:Y:S01]  /*3390*/  FMUL R14, R92.reuse, R41 ;  /* 0x000000295c0e7220 */ /* 0x040fe20000400000 */
[--C-:B-1----:R-:W-:Y:S02]  /*33a0*/  HADD2.F32 R25, -RZ, R9.reuse.H1_H1 ;  /* 0x30000009ff197230 */ /* 0x102fe40000004100 */
[C---:B------:R-:W-:Y:S01]  /*33b0*/  FMUL R20, R92.reuse, R43 ;  /* 0x0000002b5c147220 */ /* 0x040fe20000400000 */
[----:B------:R-:W-:Y:S02]  /*33c0*/  HADD2.F32 R23, -RZ, R9.H0_H0 ;  /* 0x20000009ff177230 */ /* 0x000fe40000004100 */
[----:B------:R-:W-:Y:S01]  /*33d0*/  FMUL R42, R92, R42 ;  /* 0x0000002a5c2a7220 */ /* 0x000fe20000400000 */
[C---:B------:R-:W-:Y:S01]  /*33e0*/  FFMA R40, R91.reuse, R15, R40 ;  /* 0x0000000f5b287223 */ /* 0x040fe20000000028 */
[C---:B------:R-:W-:Y:S01]  /*33f0*/  FFMA R15, R91.reuse, R21, R14 ;  /* 0x000000155b0f7223 */ /* 0x040fe2000000000e */
[----:B------:R-:W-:Y:S01]  /*3400*/  FFMA R21, R91, R25, R20 ;  /* 0x000000195b157223 */ /* 0x000fe20000000014 */
[----:B------:R-:W-:-:S02]  /*3410*/  HADD2.F32 R22, -RZ, R10.H0_H0 ;  /* 0x2000000aff167230 */ /* 0x000fc40000004100 */
[C---:B------:R-:W-:Y:S01]  /*3420*/  FFMA R42, R91.reuse, R23, R42 ;  /* 0x000000175b2a7223 */ /* 0x040fe2000000002a */
[--C-:B------:R-:W-:Y:S02]  /*3430*/  HADD2.F32 R25, -RZ, R11.reuse.H0_H0 ;  /* 0x2000000bff197230 */ /* 0x100fe40000004100 */
[C---:B------:R-:W-:Y:S01]  /*3440*/  FMUL R44, R92.reuse, R44 ;  /* 0x0000002c5c2c7220 */ /* 0x040fe20000400000 */
[C---:B------:R-:W-:Y:S01]  /*3450*/  FMUL R46, R92.reuse, R46 ;  /* 0x0000002e5c2e7220 */ /* 0x040fe20000400000 */
[----:B------:R-:W-:Y:S02]  /*3460*/  HADD2.F32 R27, -RZ, R11.H1_H1 ;  /* 0x3000000bff1b7230 */ /* 0x000fe40000004100 */
[C---:B------:R-:W-:Y:S01]  /*3470*/  FMUL R20, R92.reuse, R47 ;  /* 0x0000002f5c147220 */ /* 0x040fe20000400000 */
[----:B------:R-:W-:Y:S02]  /*3480*/  HADD2.F32 R23, -RZ, R10.H1_H1 ;  /* 0x3000000aff177230 */ /* 0x000fe40000004100 */
[----:B------:R-:W-:Y:S01]  /*3490*/  FMUL R14, R92, R45 ;  /* 0x0000002d5c0e7220 */ /* 0x000fe20000400000 */
[C---:B------:R-:W-:Y:S01]  /*34a0*/  FFMA R44, R91.reuse, R22, R44 ;  /* 0x000000165b2c7223 */ /* 0x040fe2000000002c */
[----:B------:R-:W-:Y:S01]  /*34b0*/  FFMA R46, R91, R25, R46 ;  /* 0x000000195b2e7223 */ /* 0x000fe2000000002e */
[----:B------:R-:W-:-:S02]  /*34c0*/  HADD2.F32 R29, -RZ, R5.H0_H0 ;  /* 0x20000005ff1d7230 */ /* 0x000fc40000004100 */
[C---:B------:R-:W-:Y:S01]  /*34d0*/  FFMA R25, R91.reuse, R27, R20 ;  /* 0x0000001b5b197223 */ /* 0x040fe20000000014 */
[C---:B------:R-:W-:Y:S01]  /*34e0*/  FMUL R50, R92.reuse, R50 ;  /* 0x000000325c327220 */ /* 0x040fe20000400000 */
[--C-:B------:R-:W-:Y:S02]  /*34f0*/  HADD2.F32 R22, -RZ, R4.reuse.H0_H0 ;  /* 0x20000004ff167230 */ /* 0x100fe40000004100 */
[C---:B------:R-:W-:Y:S01]  /*3500*/  FFMA R23, R91.reuse, R23, R14 ;  /* 0x000000175b177223 */ /* 0x040fe2000000000e */
[----:B------:R-:W-:Y:S02]  /*3510*/  HADD2.F32 R31, -RZ, R5.H1_H1 ;  /* 0x30000005ff1f7230 */ /* 0x000fe40000004100 */
[C---:B------:R-:W-:Y:S01]  /*3520*/  FMUL R48, R92.reuse, R48 ;  /* 0x000000305c307220 */ /* 0x040fe20000400000 */
[----:B------:R-:W-:Y:S02]  /*3530*/  HADD2.F32 R27, -RZ, R4.H1_H1 ;  /* 0x30000004ff1b7230 */ /* 0x000fe40000004100 */
[C---:B------:R-:W-:Y:S01]  /*3540*/  FMUL R20, R92.reuse, R51 ;  /* 0x000000335c147220 */ /* 0x040fe20000400000 */
        /* <DEDUP_REMOVED lines=17> */
[----:B------:R-:W-:Y:S01]  /*3660*/  F2FP.RELU.F16.F32.PACK_AB R22, R23, R44 ;  /* 0x0000002c1716723e */ /* 0x000fe200000008ff */
[----:B------:R-:W-:Y:S05]  /*3670*/  WARPSYNC.ALL ;  /* 0x0000000000007948 */ /* 0x000fea0003800000 */
[----:B------:R-:W-:Y:S01]  /*3680*/  F2FP.RELU.F16.F32.PACK_AB R20, R15, R40 ;  /* 0x000000280f14723e */ /* 0x000fe200000008ff */
[----:B------:R-:W-:Y:S01]  /*3690*/  BSSY B0, `(.L_x_66) ;  /* 0x000001a000007945 */ /* 0x000fe20003800000 */
[----:B------:R-:W-:-:S02]  /*36a0*/  F2FP.RELU.F16.F32.PACK_AB R21, R21, R42 ;  /* 0x0000002a1515723e */ /* 0x000fc400000008ff */
[----:B------:R-:W-:Y:S02]  /*36b0*/  F2FP.RELU.F16.F32.PACK_AB R23, R25, R46 ;  /* 0x0000002e1917723e */ /* 0x000fe400000008ff */
[----:B------:R-:W-:Y:S02]  /*36c0*/  F2FP.RELU.F16.F32.PACK_AB R30, R31, R52 ;  /* 0x000000341f1e723e */ /* 0x000fe400000008ff */
[----:B------:R-:W-:Y:S01]  /*36d0*/  F2FP.RELU.F16.F32.PACK_AB R28, R27, R48 ;  /* 0x000000301b1c723e */ /* 0x000fe200000008ff */
[----:B------:R1:W-:Y:S01]  /*36e0*/  STSM.16.M88.4 [R12+0x2200], R20 ;  /* 0x002200140c007844 */ /* 0x0003e20000000200 */
[----:B------:R-:W-:Y:S02]  /*36f0*/  F2FP.RELU.F16.F32.PACK_AB R29, R29, R50 ;  /* 0x000000321d1d723e */ /* 0x000fe400000008ff */
[----:B------:R-:W-:-:S05]  /*3700*/  F2FP.RELU.F16.F32.PACK_AB R31, R33, R54 ;  /* 0x00000036211f723e */ /* 0x000fca00000008ff */
        /* <DEDUP_REMOVED lines=11> */
[----:B------:R-:W-:Y:S02]  /*37c0*/  UIADD3 UR4, UR51, 0x2200, URZ ;  /* 0x0000220033047890 */ /* 0x000fe4000fffe03f */
[----:B------:R-:W-:Y:S01]  /*37d0*/  UIADD3.X UR9, URZ, UR55, URZ, UP0, !UPT ;  /* 0x000000373f097290 */ /* 0x000fe200087fe43f */
[----:B------:R-:W-:Y:S01]  /*37e0*/  UMOV UR6, UR46 ;  /* 0x0000002e00067c82 */ /* 0x000fe20008000000 */
[----:B------:R-:W-:-:S07]  /*37f0*/  UMOV UR7, UR47 ;  /* 0x0000002f00077c82 */ /* 0x000fce0008000000 */
[----:B------:R2:W-:Y:S01]  /*3800*/  UTMASTG.3D [UR4], [UR8] ;  /* 0x00000004080073b5 */ /* 0x0005e20008010000 */
[----:B------:R0:W-:Y:S01]  /*3810*/  UTMACMDFLUSH ;  /* 0x00000000000079b7 */ /* 0x0001e20000000000 */
[----:B--2---:R-:W-:-:S04]  /*3820*/  DEPBAR.LE SB0, 0x1 ;  /* 0x000080400000791a */ /* 0x004fc80000000000 */
.L_x_67:
[----:B------:R-:W-:Y:S05]  /*3830*/  BSYNC B0 ;  /* 0x0000000000007941 */ /* 0x000fea0003800000 */
.L_x_66:
[----:B------:R-:W-:Y:S06]  /*3840*/  BAR.SYNC.DEFER_BLOCKING 0x1, 0x100 ;  /* 0x0044000000007b1d */ /* 0x000fec0000010000 */
[----:B------:R-:W-:Y:S04]  /*3850*/  BSSY B0, `(.L_x_68) ;  /* 0x0000009000007945 */ /* 0x000fe80003800000 */
[----:B------:R-:W-:Y:S05]  /*3860*/  @P0 BRA `(.L_x_69) ;  /* 0x00000000001c0947 */ /* 0x000fea0003800000 */
[----:B------:R-:W-:-:S13]  /*3870*/  ISETP.NE.AND P3, PT, R101, 0x3, PT ;  /* 0x000000036500780c */ /* 0x000fda0003f65270 */
[----:B------:R-:W-:Y:S05]  /*3880*/  @!P3 BRA `(.L_x_70) ;  /* 0x000000000004b947 */ /* 0x000fea0003800000 */
[----:B------:R-:W-:Y:S01]  /*3890*/  BPT.TRAP 0x1 ;  /* 0x000000040000795c */ /* 0x000fe20000300000 */
.L_x_70:
[----:B------:R-:W-:-:S04]  /*38a0*/  ULEA UR4, UR40, UR51, 0x3 ;  /* 0x0000003328047291 */ /* 0x000fc8000f8e183f */
[----:B------:R-:W-:-:S04]  /*38b0*/  UIADD3 UR4, UR4, 0x80, URZ ;  /* 0x0000008004047890 */ /* 0x000fc8000fffe03f */
[----:B------:R-:W-:-:S09]  /*38c0*/  UPRMT UR4, UR50, 0x654, UR4 ;  /* 0x0000065432047896 */ /* 0x000fd20008000004 */
[----:B------:R-:W-:Y:S03]  /*38d0*/  SYNCS.ARRIVE.TRANS64.RED.A1T0 RZ, [UR4], RZ ;  /* 0x000000ffffff79a7 */ /* 0x000fe60008100404 */
.L_x_69:
[----:B------:R-:W-:Y:S05]  /*38e0*/  BSYNC B0 ;  /* 0x0000000000007941 */ /* 0x000fea0003800000 */
.L_x_68:
[----:B------:R-:W-:Y:S01]  /*38f0*/  UIADD3 UR40, UR40, 0x1, URZ ;  /* 0x0000000128287890 */ /* 0x000fe2000fffe03f */
[----:B------:R-:W-:Y:S01]  /*3900*/  BSSY B0, `(.L_x_71) ;  /* 0x0000018000007945 */ /* 0x000fe20003800000 */
[----:B------:R-:W-:Y:S02]  /*3910*/  IMAD.MOV.U32 R14, RZ, RZ, R95 ;  /* 0x000000ffff0e7224 */ /* 0x000fe400078e005f */
[----:B------:R-:W-:-:S04]  /*3920*/  UISETP.NE.AND UP0, UPT, UR40, 0x4, UPT ;  /* 0x000000042800788c */ /* 0x000fc8000bf05270 */
[----:B------:R-:W-:Y:S01]  /*3930*/  USEL UR40, UR40, URZ, UP0 ;  /* 0x0000003f28287287 */ /* 0x000fe20008000000 */
[----:B------:R-:W-:Y:S11]  /*3940*/  @P0 BRA `(.L_x_72) ;  /* 0x00000000004c0947 */ /* 0x000ff60003800000 */
[----:B------:R-:W-:-:S13]  /*3950*/  ISETP.NE.AND P3, PT, R101, 0x3, PT ;  /* 0x000000036500780c */ /* 0x000fda0003f65270 */
[----:B------:R-:W-:Y:S05]  /*3960*/  @!P3 BRA `(.L_x_73) ;  /* 0x000000000004b947 */ /* 0x000fea0003800000 */
[----:B------:R-:W-:Y:S01]  /*3970*/  BPT.TRAP 0x1 ;  /* 0x000000040000795c */ /* 0x000fe20000300000 */
.L_x_73:
[C---:B------:R-:W-:Y:S01]  /*3980*/  LEA R14, R0.reuse, UR51, 0x3 ;  /* 0x00000033000e7c11 */ /* 0x040fe2000f8e18ff */
[----:B-1----:R-:W-:Y:S01]  /*3990*/  @!P4 IMAD R20, R0, 0x2000, R13 ;  /* 0x000020000014c824 */ /* 0x002fe200078e020d */
[----:B------:R-:W-:Y:S01]  /*39a0*/  SHF.L.U32 R15, R95, 0x1f, RZ ;  /* 0x0000001f5f0f7819 */ /* 0x000fe200000006ff */
[----:B------:R-:W-:Y:S02]  /*39b0*/  BSSY B1, `(.L_x_74) ;  /* 0x0000004000017945 */ /* 0x000fe40003800000 */
[----:B------:R-:W-:Y:S01]  /*39c0*/  @!P4 IMAD R21, R97, 0x2, R20 ;  /* 0x000000026115c824 */ /* 0x000fe200078e0214 */
[----:B------:R-:W1:Y:S02]  /*39d0*/  SYNCS.PHASECHK.TRANS64.TRYWAIT P3, [R14+URZ+0x60], R15 ;  /* 0x0000600f0e0075a7 */ /* 0x000e64000806017f */
[----:B-1----:R-:W-:Y:S05]  /*39e0*/  @!P3 BRA `(.L_x_75) ;  /* 0x000000400004b947 */ /* 0x002fea0003800000 */
.L_x_171:
[----:B------:R-:W-:Y:S05]  /*39f0*/  BSYNC B1 ;  /* 0x0000000000017941 */ /* 0x000fea0003800000 */
.L_x_74:
[----:B------:R-:W-:Y:S05]  /*3a00*/  @!P4 WARPSYNC.ALL ;  /* 0x000000000000c948 */ /* 0x000fea0003800000 */
[----:B------:R2:W3:Y:S01]  /*3a10*/  @!P4 LDSM.16.M88.4 R8, [R20] ;  /* 0x000000001408c83b */ /* 0x0004e20000000200 */
[----:B------:R-:W-:-:S03]  /*3a20*/  VIADD R0, R0, 0x1 ;  /* 0x0000000100007836 */ /* 0x000fc60000000000 */
[----:B------:R2:W4:Y:S02]  /*3a30*/  @!P4 LDSM.16.M88.4 R4, [R21] ;  /* 0x000000001504c83b */ /* 0x0005240000000200 */
[----:B------:R-:W-:-:S04]  /*3a40*/  ISETP.NE.AND P3, PT, R0, 0x4, PT ;  /* 0x000000040000780c */ /* 0x000fc80003f65270 */
[----:B-1----:R-:W-:Y:S02]  /*3a50*/  SEL R14, RZ, 0x1, P3 ;  /* 0x00000001ff0e7807 */ /* 0x002fe40001800000 */
[----:B------:R-:W-:Y:S02]  /*3a60*/  SEL R0, R0, RZ, P3 ;  /* 0x000000ff00007207 */ /* 0x000fe40001800000 */
[----:B--2---:R-:W-:-:S07]  /*3a70*/  LOP3.LUT R14, R95, R14, RZ, 0x3c, !PT ;  /* 0x0000000e5f0e7212 */ /* 0x004fce00078e3cff */
.L_x_72:
[----:B------:R-:W-:Y:S05]  /*3a80*/  BSYNC B0 ;  /* 0x0000000000007941 */ /* 0x000fea0003800000 */
.L_x_71:
[--C-:B---3--:R-:W-:Y:S02]  /*3a90*/  HADD2.F32 R15, -RZ, R8.reuse.H0_H0 ;  /* 0x20000008ff0f7230 */ /* 0x108fe40000004100 */
[C---:B------:R-:W-:Y:S01]  /*3aa0*/  FMUL R56, R92.reuse, R56 ;  /* 0x000000385c387220 */ /* 0x040fe20000400000 */
[----:B-1----:R-:W-:Y:S02]  /*3ab0*/  HADD2.F32 R21, -RZ, R8.H1_H1 ;  /* 0x30000008ff157230 */ /* 0x002fe40000004100 */
        /* <DEDUP_REMOVED lines=13> */
[--C-:B------:R-:W-:Y:S02]  /*3b90*/  HADD2.F32 R29, -RZ, R11.reuse.H1_H1 ;  /* 0x3000000bff1d7230 */ /* 0x100fe40000004100 */
[C---:B------:R-:W-:Y:S01]  /*3ba0*/  FMUL R22, R92.reuse, R63 ;  /* 0x0000003f5c167220 */ /* 0x040fe20000400000 */
[----:B------:R-:W-:Y:S02]  /*3bb0*/  HADD2.F32 R27, -RZ, R11.H0_H0 ;  /* 0x2000000bff1b7230 */ /* 0x000fe40000004100 */
[----:B------:R-:W-:Y:S01]  /*3bc0*/  FMUL R62, R92, R62 ;  /* 0x0000003e5c3e7220 */ /* 0x000fe20000400000 */
[C---:B------:R-:W-:Y:S01]  /*3bd0*/  FFMA R60, R91.reuse, R23, R60 ;  /* 0x000000175b3c7223 */ /* 0x040fe2000000003c */
[C---:B------:R-:W-:Y:S01]  /*3be0*/  FFMA R23, R91.reuse, R25, R20 ;  /* 0x000000195b177223 */ /* 0x040fe20000000014 */
[----:B------:R-:W-:Y:S01]  /*3bf0*/  FFMA R25, R91, R29, R22 ;  /* 0x0000001d5b197223 */ /* 0x000fe20000000016 */
[----:B----4-:R-:W-:-:S02]  /*3c00*/  HADD2.F32 R29, -RZ, R5.H0_H0 ;  /* 0x20000005ff1d7230 */ /* 0x010fc40000004100 */
[C---:B------:R-:W-:Y:S01]  /*3c10*/  FFMA R62, R91.reuse, R27, R62 ;  /* 0x0000001b5b3e7223 */ /* 0x040fe2000000003e */
[C---:B------:R-:W-:Y:S01]  /*3c20*/  FMUL R66, R92.reuse, R66 ;  /* 0x000000425c427220 */ /* 0x040fe20000400000 */
[--C-:B------:R-:W-:Y:S02]  /*3c30*/  HADD2.F32 R24, -RZ, R4.reuse.H0_H0 ;  /* 0x20000004ff187230 */ /* 0x100fe40000004100 */
[C---:B------:R-:W-:Y:S01]  /*3c40*/  FMUL R64, R92.reuse, R64 ;  /* 0x000000405c407220 */ /* 0x040fe20000400000 */
[----:B------:R-:W-:Y:S02]  /*3c50*/  HADD2.F32 R31, -RZ, R5.H1_H1 ;  /* 0x30000005ff1f7230 */ /* 0x000fe40000004100 */
        /* <DEDUP_REMOVED lines=48> */
.L_x_77:
[----:B------:R-:W-:Y:S05]  /*3f60*/  BSYNC B0 ;  /* 0x0000000000007941 */ /* 0x000fea0003800000 */
.L_x_76:
[----:B------:R-:W-:Y:S06]  /*3f70*/  BAR.SYNC.DEFER_BLOCKING 0x1, 0x100 ;  /* 0x0044000000007b1d */ /* 0x000fec0000010000 */
[----:B------:R-:W-:Y:S04]  /*3f80*/  BSSY B0, `(.L_x_78) ;  /* 0x0000009000007945 */ /* 0x000fe80003800000 */
[----:B------:R-:W-:Y:S05]  /*3f90*/  @P0 BRA `(.L_x_79) ;  /* 0x00000000001c0947 */ /* 0x000fea0003800000 */
[----:B------:R-:W-:-:S13]  /*3fa0*/  ISETP.NE.AND P3, PT, R101, 0x3, PT ;  /* 0x000000036500780c */ /* 0x000fda0003f65270 */
[----:B------:R-:W-:Y:S05]  /*3fb0*/  @!P3 BRA `(.L_x_80) ;  /* 0x000000000004b947 */ /* 0x000fea0003800000 */
[----:B------:R-:W-:Y:S01]  /*3fc0*/  BPT.TRAP 0x1 ;  /* 0x000000040000795c */ /* 0x000fe20000300000 */
.L_x_80:
[----:B------:R-:W-:-:S04]  /*3fd0*/  ULEA UR4, UR40, UR51, 0x3 ;  /* 0x0000003328047291 */ /* 0x000fc8000f8e183f */
[----:B------:R-:W-:-:S04]  /*3fe0*/  UIADD3 UR4, UR4, 0x80, URZ ;  /* 0x0000008004047890 */ /* 0x000fc8000fffe03f */
[----:B------:R-:W-:-:S09]  /*3ff0*/  UPRMT UR4, UR50, 0x654, UR4 ;  /* 0x0000065432047896 */ /* 0x000fd20008000004 */
[----:B------:R-:W-:Y:S03]  /*4000*/  SYNCS.ARRIVE.TRANS64.RED.A1T0 RZ, [UR4], RZ ;  /* 0x000000ffffff79a7 */ /* 0x000fe60008100404 */
.L_x_79:
[----:B------:R-:W-:Y:S05]  /*4010*/  BSYNC B0 ;  /* 0x0000000000007941 */ /* 0x000fea0003800000 */
.L_x_78:
[----:B------:R-:W-:Y:S01]  /*4020*/  UIADD3 UR4, UR40, 0x1, URZ ;  /* 0x0000000128047890 */ /* 0x000fe2000fffe03f */
[----:B------:R-:W-:Y:S03]  /*4030*/  BSSY B0, `(.L_x_81) ;  /* 0x0000012000007945 */ /* 0x000fe60003800000 */
[----:B------:R-:W-:-:S04]  /*4040*/  UISETP.NE.AND UP0, UPT, UR4, 0x4, UPT ;  /* 0x000000040400788c */ /* 0x000fc8000bf05270 */
[----:B------:R-:W-:Y:S01]  /*4050*/  USEL UR40, UR4, URZ, UP0 ;  /* 0x0000003f04287287 */ /* 0x000fe20008000000 */
[----:B------:R-:W-:Y:S11]  /*4060*/  @P0 BRA `(.L_x_82) ;  /* 0x0000000000380947 */ /* 0x000ff60003800000 */
[----:B------:R-:W-:-:S13]  /*4070*/  ISETP.NE.AND P3, PT, R101, 0x3, PT ;  /* 0x000000036500780c */ /* 0x000fda0003f65270 */
[----:B------:R-:W-:Y:S05]  /*4080*/  @!P3 BRA `(.L_x_83) ;  /* 0x000000000004b947 */ /* 0x000fea0003800000 */
[----:B------:R-:W-:Y:S01]  /*4090*/  BPT.TRAP 0x1 ;  /* 0x000000040000795c */ /* 0x000fe20000300000 */
.L_x_83:
[----:B------:R-:W-:Y:S01]  /*40a0*/  SHF.L.U32 R14, R14, 0x1f, RZ ;  /* 0x0000001f0e0e7819 */ /* 0x000fe200000006ff */
[----:B------:R-:W-:Y:S01]  /*40b0*/  BSSY B1, `(.L_x_84) ;  /* 0x0000006000017945 */ /* 0x000fe20003800000 */
[C---:B------:R-:W-:Y:S01]  /*40c0*/  LEA R15, R0.reuse, UR51, 0x3 ;  /* 0x00000033000f7c11 */ /* 0x040fe2000f8e18ff */
[----:B------:R-:W-:-:S03]  /*40d0*/  @!P4 IMAD R0, R0, 0x2000, R13 ;  /* 0x000020000000c824 */ /* 0x000fc600078e020d */
[----:B------:R-:W2:Y:S01]  /*40e0*/  SYNCS.PHASECHK.TRANS64.TRYWAIT P3, [R15+URZ+0x60], R14 ;  /* 0x0000600e0f0075a7 */ /* 0x000ea2000806017f */
[----:B------:R-:W-:Y:S01]  /*40f0*/  @!P4 IMAD R13, R97, 0x2, R0 ;  /* 0x00000002610dc824 */ /* 0x000fe200078e0200 */
[----:B--2---:R-:W-:Y:S06]  /*4100*/  @!P3 BRA `(.L_x_85) ;  /* 0x000000380050b947 */ /* 0x004fec0003800000 */
.L_x_172:
[----:B------:R-:W-:Y:S05]  /*4110*/  BSYNC B1 ;  /* 0x0000000000017941 */ /* 0x000fea0003800000 */
.L_x_84:
[----:B------:R-:W-:Y:S05]  /*4120*/  @!P4 WARPSYNC.ALL ;  /* 0x000000000000c948 */ /* 0x000fea0003800000 */
[----:B------:R3:W4:Y:S04]  /*4130*/  @!P4 LDSM.16.M88.4 R8, [R0] ;  /* 0x000000000008c83b */ /* 0x0007280000000200 */
[----:B------:R3:W1:Y:S02]  /*4140*/  @!P4 LDSM.16.M88.4 R4, [R13] ;  /* 0x000000000d04c83b */ /* 0x0006640000000200 */
.L_x_82:
[----:B------:R-:W-:Y:S05]  /*4150*/  BSYNC B0 ;  /* 0x0000000000007941 */ /* 0x000fea0003800000 */
.L_x_81:
[----:B-1--4-:R-:W-:Y:S02]  /*4160*/  HADD2.F32 R22, -RZ, R10.H0_H0 ;  /* 0x2000000aff167230 */ /* 0x012fe40000004100 */
[C---:B------:R-:W-:Y:S01]  /*4170*/  FMUL R77, R92.reuse, R77 ;  /* 0x0000004d5c4d7220 */ /* 0x040fe20000400000 */
[----:B---3--:R-:W-:Y:S02]  /*4180*/  HADD2.F32 R0, -RZ, R8.H0_H0 ;  /* 0x20000008ff007230 */ /* 0x008fe40000004100 */
[C---:B------:R-:W-:Y:S01]  /*4190*/  FMUL R72, R92.reuse, R72 ;  /* 0x000000485c487220 */ /* 0x040fe20000400000 */
[----:B------:R-:W-:Y:S02]  /*41a0*/  HADD2.F32 R10, -RZ, R10.H1_H1 ;  /* 0x3000000aff0a7230 */ /* 0x000fe40000004100 */
[C---:B------:R-:W-:Y:S01]  /*41b0*/  FMUL R73, R92.reuse, R73 ;  /* 0x000000495c497220 */ /* 0x040fe20000400000 */
[--C-:B------:R-:W-:Y:S02]  /*41c0*/  HADD2.F32 R24, -RZ, R11.reuse.H0_H0 ;  /* 0x2000000bff187230 */ /* 0x100fe40000004100 */
[----:B------:R-:W-:Y:S01]  /*41d0*/  FMUL R75, R92, R75 ;  /* 0x0000004b5c4b7220 */ /* 0x000fe20000400000 */
[----:B------:R-:W-:-:S02]  /*41e0*/  HADD2.F32 R26, -RZ, R11.H1_H1 ;  /* 0x3000000bff1a7230 */ /* 0x000fc40000004100 */
[C---:B------:R-:W-:Y:S01]  /*41f0*/  FMUL R11, R92.reuse, R76 ;  /* 0x0000004c5c0b7220 */ /* 0x040fe20000400000 */
[----:B------:R-:W-:Y:S02]  /*4200*/  HADD2.F32 R8, -RZ, R8.H1_H1 ;  /* 0x30000008ff087230 */ /* 0x000fe40000004100 */
[C---:B------:R-:W-:Y:S01]  /*4210*/  FMUL R13, R92.reuse, R78 ;  /* 0x0000004e5c0d7220 */ /* 0x040fe20000400000 */
[--C-:B--2---:R-:W-:Y:S02]  /*4220*/  HADD2.F32 R14, -RZ, R9.reuse.H0_H0 ;  /* 0x20000009ff0e7230 */ /* 0x104fe40000004100 */
[C---:B------:R-:W-:Y:S01]  /*4230*/  FMUL R79, R92.reuse, R79 ;  /* 0x0000004f5c4f7220 */ /* 0x040fe20000400000 */
[----:B------:R-:W-:Y:S02]  /*4240*/  HADD2.F32 R20, -RZ, R9.H1_H1 ;  /* 0x30000009ff147230 */ /* 0x000fe40000004100 */
[----:B------:R-:W-:Y:S01]  /*4250*/  FMUL R9, R92, R74 ;  /* 0x0000004a5c097220 */ /* 0x000fe20000400000 */
[----:B------:R-:W-:-:S02]  /*4260*/  HADD2.F32 R28, -RZ, R4.H0_H0 ;  /* 0x20000004ff1c7230 */ /* 0x000fc40000004100 */
[C---:B------:R-:W-:Y:S01]  /*4270*/  FMUL R15, R92.reuse, R80 ;  /* 0x000000505c0f7220 */ /* 0x040fe20000400000 */
[----:B------:R-:W-:Y:S02]  /*4280*/  HADD2.F32 R34, -RZ, R6.H0_H0 ;  /* 0x20000006ff227230 */ /* 0x000fe40000004100 */
        /* <DEDUP_REMOVED lines=58> */
.L_x_87:
[----:B------:R-:W-:Y:S05]  /*4630*/  BSYNC B0 ;  /* 0x0000000000007941 */ /* 0x000fea0003800000 */
.L_x_86:
[----:B------:R-:W-:Y:S06]  /*4640*/  BAR.SYNC.DEFER_BLOCKING 0x1, 0x100 ;  /* 0x0044000000007b1d */ /* 0x000fec0000010000 */
[----:B------:R-:W-:Y:S04]  /*4650*/  BSSY B0, `(.L_x_88) ;  /* 0x0000009000007945 */ /* 0x000fe80003800000 */
[----:B------:R-:W-:Y:S05]  /*4660*/  @P0 BRA `(.L_x_89) ;  /* 0x00000000001c0947 */ /* 0x000fea0003800000 */
[----:B------:R-:W-:-:S13]  /*4670*/  ISETP.NE.AND P0, PT, R101, 0x3, PT ;  /* 0x000000036500780c */ /* 0x000fda0003f05270 */
[----:B------:R-:W-:Y:S05]  /*4680*/  @!P0 BRA `(.L_x_90) ;  /* 0x0000000000048947 */ /* 0x000fea0003800000 */
[----:B------:R-:W-:Y:S01]  /*4690*/  BPT.TRAP 0x1 ;  /* 0x000000040000795c */ /* 0x000fe20000300000 */
.L_x_90:
[----:B------:R-:W-:-:S04]  /*46a0*/  ULEA UR4, UR40, UR51, 0x3 ;  /* 0x0000003328047291 */ /* 0x000fc8000f8e183f */
[----:B------:R-:W-:-:S04]  /*46b0*/  UIADD3 UR4, UR4, 0x80, URZ ;  /* 0x0000008004047890 */ /* 0x000fc8000fffe03f */
[----:B------:R-:W-:-:S09]  /*46c0*/  UPRMT UR4, UR50, 0x654, UR4 ;  /* 0x0000065432047896 */ /* 0x000fd20008000004 */
[----:B------:R-:W-:Y:S03]  /*46d0*/  SYNCS.ARRIVE.TRANS64.RED.A1T0 RZ, [UR4], RZ ;  /* 0x000000ffffff79a7 */ /* 0x000fe60008100404 */
.L_x_89:
[----:B------:R-:W-:Y:S05]  /*46e0*/  BSYNC B0 ;  /* 0x0000000000007941 */ /* 0x000fea0003800000 */
.L_x_88:
[----:B------:R-:W-:Y:S01]  /*46f0*/  IADD3 R16, P0, R16, UR38, RZ ;  /* 0x0000002610107c10 */ /* 0x000fe2000ff1e0ff */
[----:B------:R-:W-:Y:S01]  /*4700*/  ULDC.64 UR4, c[0x0][0x8f8] ;  /* 0x00023e0000047ab9 */ /* 0x000fe20000000a00 */
[----:B------:R-:W-:Y:S01]  /*4710*/  UIADD3 UR40, UR40, 0x1, URZ ;  /* 0x0000000128287890 */ /* 0x000fe2000fffe03f */
[----:B------:R-:W-:Y:S01]  /*4720*/  PRMT R0, RZ, 0x7610, R0 ;  /* 0x00007610ff007816 */ /* 0x000fe20000000000 */
[----:B------:R-:W-:Y:S01]  /*4730*/  UMOV UR47, 0xffffffff ;  /* 0xffffffff002f7882 */ /* 0x000fe20000000000 */
[----:B------:R-:W-:Y:S01]  /*4740*/  IADD3.X R17, R17, UR37, RZ, P0, !PT ;  /* 0x0000002511117c10 */ /* 0x000fe200087fe4ff */
[----:B------:R-:W-:Y:S01]  /*4750*/  UISETP.NE.AND UP0, UPT, UR40, 0x4, UPT ;  /* 0x000000042800788c */ /* 0x000fe2000bf05270 */
[----:B------:R-:W-:Y:S01]  /*4760*/  ISETP.GE.U32.AND P0, PT, R16, UR4, PT ;  /* 0x0000000410007c0c */ /* 0x000fe2000bf06070 */
[----:B------:R-:W-:Y:S02]  /*4770*/  IMAD.MOV.U32 R22, RZ, RZ, -0x1 ;  /* 0xffffffffff167424 */ /* 0x000fe400078e00ff */
[----:B------:R-:W-:Y:S01]  /*4780*/  USEL UR40, UR40, URZ, UP0 ;  /* 0x0000003f28287287 */ /* 0x000fe20008000000 */
[----:B------:R-:W-:Y:S01]  /*4790*/  ISETP.GE.U32.AND.EX P0, PT, R17, UR5, PT, P0 ;  /* 0x0000000511007c0c */ /* 0x000fe2000bf06100 */
[----:B------:R-:W-:-:S12]  /*47a0*/  IMAD.MOV.U32 R105, RZ, RZ, -0x1 ;  /* 0xffffffffff697424 */ /* 0x000fd800078e00ff */
[----:B------:R-:W-:Y:S05]  /*47b0*/  @P0 BRA `(.L_x_91) ;  /* 0x00000004004c0947 */ /* 0x000fea0003800000 */
[----:B-1----:R-:W1:Y:S01]  /*47c0*/  LDC.64 R10, c[0x0][0x8d0] ;  /* 0x00023400ff0a7b82 */ /* 0x002e620000000a00 */
[----:B------:R-:W2:Y:S01]  /*47d0*/  S2R R12, SR_CTAID.X ;  /* 0x00000000000c7919 */ /* 0x000ea20000002500 */
[----:B------:R-:W-:Y:S01]  /*47e0*/  MOV R8, R16 ;  /* 0x0000001000087202 */ /* 0x000fe20000000f00 */
[----:B------:R-:W-:Y:S01]  /*47f0*/  IMAD.MOV.U32 R9, RZ, RZ, R17 ;  /* 0x000000ffff097224 */ /* 0x000fe200078e0011 */
[----:B------:R-:W3:Y:S04]  /*4800*/  S2R R20, SR_CTAID.Y ;  /* 0x0000000000147919 */ /* 0x000ee80000002600 */
[----:B------:R-:W4:Y:S08]  /*4810*/  LDC R0, c[0x0][0x8d8] ;  /* 0x00023600ff007b82 */ /* 0x000f300000000800 */
[----:B------:R-:W2:Y:S01]  /*4820*/  LDC.64 R14, c[0x0][0x8c8] ;  /* 0x00023200ff0e7b82 */ /* 0x000ea20000000a00 */
[----:B-1----:R-:W-:-:S04]  /*4830*/  ISETP.NE.U32.AND P0, PT, R10, RZ, PT ;  /* 0x000000ff0a00720c */ /* 0x002fc80003f05070 */
[----:B------:R-:W-:-:S13]  /*4840*/  ISETP.NE.AND.EX P0, PT, R11, RZ, PT, P0 ;  /* 0x000000ff0b00720c */ /* 0x000fda0003f05300 */
[----:B--234-:R-:W-:Y:S05]  /*4850*/  @!P0 BRA `(.L_x_92) ;  /* 0x0000000000288947 */ /* 0x01cfea0003800000 */
[----:B------:R-:W1:Y:S02]  /*4860*/  LDC R3, c[0x0][0x8dc] ;  /* 0x00023700ff037b82 */ /* 0x000e640000000800 */
[----:B-1----:R-:W-:-:S05]  /*4870*/  IADD3 R3, P0, R16, R3, RZ ;  /* 0x0000000310037210 */ /* 0x002fca0007f1e0ff */
        /* <DEDUP_REMOVED lines=8> */
.L_x_92:
[-CC-:B------:R-:W-:Y:S01]  /*4900*/  SHF.R.U64 R29, R8, R0.reuse, R9.reuse ;  /* 0x00000000081d7219 */ /* 0x180fe20000001209 */
[----:B------:R-:W1:Y:S01]  /*4910*/  LDC.64 R24, c[0x0][0x8e8] ;  /* 0x00023a00ff187b82 */ /* 0x000e620000000a00 */
[----:B------:R-:W-:Y:S01]  /*4920*/  SHF.R.U32.HI R0, RZ, R0, R9 ;  /* 0x00000000ff007219 */ /* 0x000fe20000011609 */
[----:B------:R-:W-:Y:S01]  /*4930*/  ULDC UR4, c[0x0][0x150] ;  /* 0x0000540000047ab9 */ /* 0x000fe20000000800 */
[----:B------:R-:W-:Y:S02]  /*4940*/  IADD3 R3, P0, RZ, -R29, RZ ;  /* 0x8000001dff037210 */ /* 0x000fe40007f1e0ff */
[----:B------:R-:W-:-:S03]  /*4950*/  I2FP.F32.U32 R7, R12 ;  /* 0x0000000c00077245 */ /* 0x000fc60000201000 */
[----:B------:R-:W2:Y:S01]  /*4960*/  LDC R6, c[0x0][0x8c0] ;  /* 0x00023000ff067b82 */ /* 0x000ea20000000800 */
[----:B------:R-:W-:Y:S02]  /*4970*/  IMAD.X R5, RZ, RZ, ~R0, P0 ;  /* 0x000000ffff057224 */ /* 0x000fe400000e0e00 */
[----:B------:R-:W-:Y:S01]  /*4980*/  FMUL R7, R7, UR4 ;  /* 0x0000000407077c20 */ /* 0x000fe20008400000 */
[----:B------:R-:W-:Y:S01]  /*4990*/  ULDC UR4, c[0x0][0x154] ;  /* 0x0000550000047ab9 */ /* 0x000fe20000000800 */
[-C--:B------:R-:W-:Y:S02]  /*49a0*/  IMAD R0, R5, R14.reuse, RZ ;  /* 0x0000000e05007224 */ /* 0x080fe400078e02ff */
[C---:B------:R-:W-:Y:S01]  /*49b0*/  IMAD.WIDE.U32 R4, R3.reuse, R14, R16 ;  /* 0x0000000e03047225 */ /* 0x040fe200078e0010 */
[----:B------:R-:W3:Y:S01]  /*49c0*/  LDC R11, c[0x0][0x8b0] ;  /* 0x00022c00ff0b7b82 */ /* 0x000ee20000000800 */
[----:B------:R-:W4:Y:S02]  /*49d0*/  F2I.U32.TRUNC.NTZ R7, R7 ;  /* 0x0000000700077305 */ /* 0x000f24000020f000 */
[----:B------:R-:W-:-:S04]  /*49e0*/  IMAD R3, R3, R15, R0 ;  /* 0x0000000f03037224 */ /* 0x000fc800078e0200 */
[----:B------:R-:W-:Y:S01]  /*49f0*/  IMAD.IADD R3, R5, 0x1, R3 ;  /* 0x0000000105037824 */ /* 0x000fe200078e0203 */
[----:B------:R-:W5:Y:S01]  /*4a00*/  LDC R8, c[0x0][0x900] ;  /* 0x00024000ff087b82 */ /* 0x000f620000000800 */
[----:B------:R-:W-:Y:S02]  /*4a10*/  I2FP.F32.U32 R5, R20 ;  /* 0x0000001400057245 */ /* 0x000fe40000201000 */
[----:B-1----:R-:W-:-:S04]  /*4a20*/  ISETP.NE.U32.AND P0, PT, R24, RZ, PT ;  /* 0x000000ff1800720c */ /* 0x002fc80003f05070 */
[----:B------:R-:W-:Y:S01]  /*4a30*/  ISETP.NE.AND.EX P0, PT, R25, RZ, PT, P0 ;  /* 0x000000ff1900720c */ /* 0x000fe20003f05300 */
[----:B------:R-:W1:Y:S01]  /*4a40*/  LDC R9, c[0x0][0x144] ;  /* 0x00005100ff097b82 */ /* 0x000e620000000800 */
[-C--:B--2---:R-:W-:Y:S01]  /*4a50*/  SHF.R.U32.HI R0, RZ, R6.reuse, R3 ;  /* 0x00000006ff007219 */ /* 0x084fe20000011603 */
[----:B----4-:R-:W-:Y:S01]  /*4a60*/  IMAD.MOV R7, RZ, RZ, -R7 ;  /* 0x000000ffff077224 */ /* 0x010fe200078e0a07 */
[----:B------:R-:W-:Y:S01]  /*4a70*/  SHF.R.U64 R13, R4, R6, R3 ;  /* 0x00000006040d7219 */ /* 0x000fe20000001203 */
[----:B------:R-:W-:-:S04]  /*4a80*/  FMUL R6, R5, UR4 ;  /* 0x0000000405067c20 */ /* 0x000fc80008400000 */
[----:B------:R-:W2:Y:S01]  /*4a90*/  LDC R21, c[0x0][0x148] ;  /* 0x00005200ff157b82 */ /* 0x000ea20000000800 */
[-CC-:B---3--:R-:W-:Y:S02]  /*4aa0*/  SHF.R.U64 R10, R13, R11.reuse, R0.reuse ;  /* 0x0000000b0d0a7219 */ /* 0x188fe40000001200 */
[----:B------:R-:W-:Y:S02]  /*4ab0*/  SHF.R.U32.HI R3, RZ, R11, R0 ;  /* 0x0000000bff037219 */ /* 0x000fe40000011600 */
[----:B------:R3:W4:Y:S03]  /*4ac0*/  F2I.U32.TRUNC.NTZ R0, R6 ;  /* 0x0000000600007305 */ /* 0x000726000020f000 */
[----:B------:R-:W2:Y:S01]  /*4ad0*/  LDC R14, c[0x0][0x8f0] ;  /* 0x00023c00ff0e7b82 */ /* 0x000ea20000000800 */
[-CC-:B-----5:R-:W-:Y:S02]  /*4ae0*/  SHF.R.U64 R15, R10, R8.reuse, R3.reuse ;  /* 0x000000080a0f7219 */ /* 0x1a0fe40000001203 */
[----:B------:R-:W-:-:S03]  /*4af0*/  SHF.R.U32.HI R5, RZ, R8, R3 ;  /* 0x00000008ff057219 */ /* 0x000fc60000011603 */
[----:B------:R-:W-:Y:S02]  /*4b00*/  IMAD.MOV.U32 R4, RZ, RZ, R15 ;  /* 0x000000ffff047224 */ /* 0x000fe400078e000f */
[----:B------:R-:W2:Y:S01]  /*4b10*/  LDC R26, c[0x0][0x8e0] ;  /* 0x00023800ff1a7b82 */ /* 0x000ea20000000800 */
[----:B-1----:R-:W-:-:S07]  /*4b20*/  IMAD R23, R9, R7, R12 ;  /* 0x0000000709177224 */ /* 0x002fce00078e020c */
[----:B------:R-:W1:Y:S08]  /*4b30*/  LDC R27, c[0x0][0x8b8] ;  /* 0x00022e00ff1b7b82 */ /* 0x000e700000000800 */
[----:B------:R-:W1:Y:S01]  /*4b40*/  LDC R28, c[0x0][0x8a8] ;  /* 0x00022a00ff1c7b82 */ /* 0x000e620000000800 */
[----:B---34-:R-:W-:Y:S05]  /*4b50*/  @!P0 BRA `(.L_x_93) ;  /* 0x0000000000288947 */ /* 0x018fea0003800000 */
[----:B------:R-:W3:Y:S02]  /*4b60*/  LDC R4, c[0x0][0x8f4] ;  /* 0x00023d00ff047b82 */ /* 0x000ee40000000800 */
[----:B---3--:R-:W-:-:S05]  /*4b70*/  IADD3 R3, P0, R15, R4, RZ ;  /* 0x000000040f037210 */ /* 0x008fca0007f1e0ff */
[----:B------:R-:W-:-:S04]  /*4b80*/  IMAD.X R11, RZ, RZ, R5, P0 ;  /* 0x000000ffff0b7224 */ /* 0x000fc800000e0605 */
[----:B------:R-:W-:-:S04]  /*4b90*/  IMAD.WIDE.U32 R4, R11, R24, RZ ;  /* 0x000000180b047225 */ /* 0x000fc800078e00ff */
[----:B------:R-:W-:-:S04]  /*4ba0*/  IMAD.WIDE.U32 R6, P0, R3, R25, R4 ;  /* 0x0000001903067225 */ /* 0x000fc80007800004 */
[----:B------:R-:W-:Y:S01]  /*4bb0*/  IMAD.WIDE.U32 R4, R3, R24, RZ ;  /* 0x0000001803047225 */ /* 0x000fe200078e00ff */
[----:B------:R-:W-:-:S03]  /*4bc0*/  IADD3.X R9, RZ, RZ, RZ, P0, !PT ;  /* 0x000000ffff097210 */ /* 0x000fc600007fe4ff */
[----:B------:R-:W-:Y:S01]  /*4bd0*/  IMAD.MOV.U32 R8, RZ, RZ, R7 ;  /* 0x000000ffff087224 */ /* 0x000fe200078e0007 */
[----:B------:R-:W-:-:S05]  /*4be0*/  IADD3 RZ, P0, R5, R6, RZ ;  /* 0x0000000605ff7210 */ /* 0x000fca0007f1e0ff */
[----:B------:R-:W-:-:S08]  /*4bf0*/  IMAD.WIDE.U32.X R4, R11, R25, R8, P0 ;  /* 0x000000190b047225 */ /* 0x000fd000000e0408 */
.L_x_93:
[----:B------:R-:W-:Y:S02]  /*4c00*/  ISETP.NE.AND P0, PT, R2, 0x1, PT ;  /* 0x000000010200780c */ /* 0x000fe40003f05270 */
[----:B--2---:R-:W-:Y:S01]  /*4c10*/  SHF.R.U64 R3, R4, R14, R5 ;  /* 0x0000000e04037219 */ /* 0x004fe20000001205 */
[----:B------:R-:W-:Y:S01]  /*4c20*/  IMAD.MOV R5, RZ, RZ, -R0 ;  /* 0x000000ffff057224 */ /* 0x000fe200078e0a00 */
[----:B------:R-:W-:Y:S02]  /*4c30*/  LOP3.LUT R0, R10, R99, RZ, 0xc0, !PT ;  /* 0x000000630a007212 */ /* 0x000fe400078ec0ff */
[----:B------:R-:W-:Y:S01]  /*4c40*/  R2UR UR47, R29 ;  /* 0x000000001d2f72ca */ /* 0x000fe200000e0000 */
[----:B------:R-:W-:Y:S02]  /*4c50*/  IMAD.MOV R4, RZ, RZ, -R3 ;  /* 0x000000ffff047224 */ /* 0x000fe400078e0a03 */
[----:B------:R-:W-:Y:S01]  /*4c60*/  IMAD R22, R93, R3, R0 ;  /* 0x000000035d167224 */ /* 0x000fe200078e0200 */
[----:B------:R-:W-:Y:S01]  /*4c70*/  LOP3.LUT R3, R13, R98, RZ, 0xc0, !PT ;  /* 0x000000620d037212 */ /* 0x000fe200078ec0ff */
[----:B------:R-:W-:-:S02]  /*4c80*/  IMAD R0, R4, R26, R15 ;  /* 0x0000001a04007224 */ /* 0x000fc400078e020f */
[----:B------:R-:W-:Y:S02]  /*4c90*/  @P0 IMAD R23, R21, R5, R20 ;  /* 0x0000000515170224 */ /* 0x000fe400078e0214 */
[----:B-1----:R-:W-:Y:S02]  /*4ca0*/  IMAD R3, R0, R28, R3 ;  /* 0x0000001c00037224 */ /* 0x002fe400078e0203 */
[----:B------:R-:W-:Y:S02]  /*4cb0*/  IMAD R22, R22, R27, R23 ;  /* 0x0000001b16167224 */ /* 0x000fe400078e0217 */
[----:B------:R-:W-:-:S03]  /*4cc0*/  IMAD.MOV.U32 R0, RZ, RZ, 0x1 ;  /* 0x00000001ff007424 */ /* 0x000fc600078e00ff */
[----:B------:R-:W-:Y:S02]  /*4cd0*/  SEL R105, R3, R22, !P0 ;  /* 0x0000001603697207 */ /* 0x000fe40004000000 */
[----:B------:R-:W-:-:S07]  /*4ce0*/  SEL R22, R22, R3, !P0 ;  /* 0x0000000316167207 */ /* 0x000fce0004000000 */
.L_x_91:
[----:B------:R-:W-:Y:S01]  /*4cf0*/  LOP3.LUT P0, RZ, R0, 0xff, RZ, 0xc0, !PT ;  /* 0x000000ff00ff7812 */ /* 0x000fe2000780c0ff */
[----:B------:R-:W-:Y:S02]  /*4d00*/  UIMAD.WIDE.U32 UR4, UR43, -0x55555555, URZ ;  /* 0xaaaaaaab2b0478a5 */ /* 0x000fe4000f8e003f */
[----:B------:R-:W-:Y:S02]  /*4d10*/  UIADD3 UR41, UR41, 0x4, URZ ;  /* 0x0000000429297890 */ /* 0x000fe4000fffe03f */
[----:B------:R-:W-:-:S04]  /*4d20*/  USHF.R.U32.HI UR4, URZ, 0x2, UR5 ;  /* 0x000000023f047899 */ /* 0x000fc80008011605 */
[----:B------:R-:W-:-:S04]  /*4d30*/  UIMAD UR43, UR4, -0x6, UR43 ;  /* 0xfffffffa042b78a4 */ /* 0x000fc8000f8e022b */
[----:B------:R-:W-:Y:S08]  /*4d40*/  @P0 BRA `(.L_x_94) ;  /* 0xffffffc800e80947 */ /* 0x000ff0000383ffff */
[----:B------:R-:W-:-:S13]  /*4d50*/  PLOP3.LUT P0, PT, PT, PT, PT, 0x8, 0x0 ;  /* 0x000000000000781c */ /* 0x000fda0003f0e170 */
.L_x_22:
[----:B------:R-:W-:Y:S05]  /*4d60*/  @P0 BRA `(.L_x_14) ;  /* 0x0000002800c40947 */ /* 0x000fea0003800000 */
[----:B------:R-:W-:Y:S01]  /*4d70*/  ULDC.64 UR6, c[0x0][0x588] ;  /* 0x0001620000067ab9 */ /* 0x000fe20000000a00 */
[----:B------:R-:W-:Y:S01]  /*4d80*/  ISETP.NE.AND.EX P1, PT, R104, RZ, PT, P1 ;  /* 0x000000ff6800720c */ /* 0x000fe20003f25310 */
[----:B------:R-:W-:-:S04]  /*4d90*/  DEPBAR.LE SB0, 0x0 ;  /* 0x000080000000791a */ /* 0x000fc80000000000 */
[----:B------:R-:W-:Y:S01]  /*4da0*/  ISETP.NE.U32.AND P0, PT, RZ, UR6, PT ;  /* 0x00000006ff007c0c */ /* 0x000fe2000bf05070 */
[----:B------:R-:W-:Y:S03]  /*4db0*/  BSSY B0, `(.L_x_95) ;  /* 0x0000014000007945 */ /* 0x000fe60003800000 */
[----:B------:R-:W-:-:S13]  /*4dc0*/  ISETP.NE.AND.EX P0, PT, RZ, UR7, PT, P0 ;  /* 0x00000007ff007c0c */ /* 0x000fda000bf05300 */
[----:B------:R-:W-:Y:S05]  /*4dd0*/  @P0 BRA P1, `(.L_x_96) ;  /* 0x0000000000440947 */ /* 0x000fea0000800000 */
[----:B------:R-:W-:-:S04]  /*4de0*/  ISETP.NE.U32.AND P0, PT, R103, RZ, PT ;  /* 0x000000ff6700720c */ /* 0x000fc80003f05070 */
[----:B------:R-:W-:-:S13]  /*4df0*/  ISETP.NE.AND.EX P0, PT, R104, RZ, PT, P0 ;  /* 0x000000ff6800720c */ /* 0x000fda0003f05300 */
[----:B------:R-:W-:Y:S05]  /*4e00*/  @!P0 BRA `(.L_x_97) ;  /* 0x00000000002c8947 */ /* 0x000fea0003800000 */
[----:B------:R-:W-:-:S13]  /*4e10*/  LOP3.LUT P0, RZ, R90, 0xff, RZ, 0xc0, !PT ;  /* 0x000000ff5aff7812 */ /* 0x000fda000780c0ff */
[----:B------:R-:W-:Y:S05]  /*4e20*/  @!P0 BRA `(.L_x_98) ;  /* 0x0000000000108947 */ /* 0x000fea0003800000 */
[----:B-----5:R-:W-:-:S13]  /*4e30*/  FSETP.NEU.AND P0, PT, R91, RZ, PT ;  /* 0x000000ff5b00720b */ /* 0x020fda0003f0d000 */
[----:B------:R-:W-:Y:S05]  /*4e40*/  @!P0 BREAK B0 ;  /* 0x0000000000008942 */ /* 0x000fea0003800000 */
[----:B------:R-:W-:Y:S05]  /*4e50*/  @P0 BRA `(.L_x_96) ;  /* 0x0000000000240947 */ /* 0x000fea0003800000 */
[----:B------:R-:W-:Y:S05]  /*4e60*/  BRA `(.L_x_14) ;  /* 0x0000002800847947 */ /* 0x000fea0003800000 */
.L_x_98:
[----:B------:R-:W-:-:S04]  /*4e70*/  ISETP.NE.U32.AND P0, PT, RZ, UR6, PT ;  /* 0x00000006ff007c0c */ /* 0x000fc8000bf05070 */
[----:B------:R-:W-:-:S13]  /*4e80*/  ISETP.NE.AND.EX P0, PT, RZ, UR7, PT, P0 ;  /* 0x00000007ff007c0c */ /* 0x000fda000bf05300 */
[----:B------:R-:W-:Y:S05]  /*4e90*/  @!P0 BREAK B0 ;  /* 0x0000000000008942 */ /* 0x000fea0003800000 */
[----:B------:R-:W-:Y:S05]  /*4ea0*/  @P0 BRA `(.L_x_96) ;  /* 0x0000000000100947 */ /* 0x000fea0003800000 */
[----:B------:R-:W-:Y:S05]  /*4eb0*/  BRA `(.L_x_14) ;  /* 0x0000002800707947 */ /* 0x000fea0003800000 */
.L_x_97:
[----:B-----5:R-:W-:-:S13]  /*4ec0*/  FSETP.NEU.AND P0, PT, R91, RZ, PT ;  /* 0x000000ff5b00720b */ /* 0x020fda0003f0d000 */
[----:B------:R-:W-:Y:S05]  /*4ed0*/  @!P0 BREAK B0 ;  /* 0x0000000000008942 */ /* 0x000fea0003800000 */
[----:B------:R-:W-:Y:S05]  /*4ee0*/  @!P0 BRA `(.L_x_14) ;  /* 0x0000002800648947 */ /* 0x000fea0003800000 */
.L_x_96:
[----:B-1----:R-:W-:Y:S05]  /*4ef0*/  BSYNC B0 ;  /* 0x0000000000007941 */ /* 0x002fea0003800000 */
.L_x_95:
[----:B------:R-:W-:-:S04]  /*4f00*/  LOP3.LUT R18, R18, 0x1, RZ, 0xfc, !PT ;  /* 0x0000000112127812 */ /* 0x000fc800078efcff */
[----:B------:R-:W-:-:S13]  /*4f10*/  ISETP.NE.AND P0, PT, R18, 0x3, PT ;  /* 0x000000031200780c */ /* 0x000fda0003f05270 */
[----:B------:R-:W-:Y:S05]  /*4f20*/  @!P0 BRA `(.L_x_99) ;  /* 0x0000000000048947 */ /* 0x000fea0003800000 */
[----:B------:R-:W-:Y:S01]  /*4f30*/  BPT.TRAP 0x1 ;  /* 0x000000040000795c */ /* 0x000fe20000300000 */
.L_x_99:
[----:B------:R-:W1:Y:S01]  /*4f40*/  S2UR UR5, SR_CgaCtaId ;  /* 0x00000000000579c3 */ /* 0x000e620000008800 */
[----:B------:R-:W-:Y:S02]  /*4f50*/  UMOV UR4, 0x400 ;  /* 0x0000040000047882 */ /* 0x000fe40000000000 */
[----:B-1----:R-:W-:-:S04]  /*4f60*/  ULEA UR4, UR5, UR4, 0x18 ;  /* 0x0000000405047291 */ /* 0x002fc8000f8ec03f */
[----:B------:R-:W-:-:S04]  /*4f70*/  ULEA UR4, UR40, UR4, 0x3 ;  /* 0x0000000428047291 */ /* 0x000fc8000f8e183f */
[----:B------:R-:W-:-:S04]  /*4f80*/  UIADD3 UR4, UR4, 0x80, URZ ;  /* 0x0000008004047890 */ /* 0x000fc8000fffe03f */
[----:B------:R-:W-:-:S09]  /*4f90*/  UPRMT UR4, UR5, 0x654, UR4 ;  /* 0x0000065405047896 */ /* 0x000fd20008000004 */
[----:B------:R-:W-:Y:S01]  /*4fa0*/  SYNCS.ARRIVE.TRANS64.RED.A1T0 RZ, [UR4], RZ ;  /* 0x000000ffffff79a7 */ /* 0x000fe20008100404 */
[----:B------:R-:W-:Y:S05]  /*4fb0*/  BRA `(.L_x_14) ;  /* 0x0000002800307947 */ /* 0x000fea0003800000 */
.L_x_13:
[----:B------:R-:W-:Y:S01]  /*4fc0*/  ULDC.64 UR4, c[0x0][0x8f8] ;  /* 0x00023e0000047ab9 */ /* 0x000fe20000000a00 */
[----:B------:R-:W-:Y:S01]  /*4fd0*/  PRMT R10, RZ, 0x7610, R10 ;  /* 0x00007610ff0a7816 */ /* 0x000fe2000000000a */
[----:B------:R-:W-:Y:S01]  /*4fe0*/  IMAD.MOV.U32 R22, RZ, RZ, -0x1 ;  /* 0xffffffffff167424 */ /* 0x000fe200078e00ff */
[----:B------:R-:W-:Y:S01]  /*4ff0*/  ISETP.GE.U32.AND P1, PT, R16, UR4, PT ;  /* 0x0000000410007c0c */ /* 0x000fe2000bf26070 */
[----:B------:R-:W-:Y:S02]  /*5000*/  IMAD.MOV.U32 R21, RZ, RZ, -0x1 ;  /* 0xffffffffff157424 */ /* 0x000fe400078e00ff */
[----:B------:R-:W-:Y:S01]  /*5010*/  IMAD.MOV.U32 R20, RZ, RZ, -0x1 ;  /* 0xffffffffff147424 */ /* 0x000fe200078e00ff */
[----:B------:R-:W-:-:S13]  /*5020*/  ISETP.GE.U32.AND.EX P1, PT, R17, UR5, PT, P1 ;  /* 0x0000000511007c0c */ /* 0x000fda000bf26110 */
        /* <DEDUP_REMOVED lines=10> */
[----:B--2---:R-:W-:-:S04]  /*50d0*/  IADD3 R15, P1, R16, R11, RZ ;  /* 0x0000000b100f7210 */ /* 0x004fc80007f3e0ff */
[----:B------:R-:W-:-:S05]  /*50e0*/  IADD3.X R25, RZ, R17, RZ, P1, !PT ;  /* 0x00000011ff197210 */ /* 0x000fca0000ffe4ff */
[----:B------:R-:W-:-:S04]  /*50f0*/  IMAD.WIDE.U32 R10, R25, R20, RZ ;  /* 0x00000014190a7225 */ /* 0x000fc800078e00ff */
[----:B------:R-:W-:-:S04]  /*5100*/  IMAD.WIDE.U32 R12, P1, R15, R21, R10 ;  /* 0x000000150f0c7225 */ /* 0x000fc8000782000a */
[----:B------:R-:W-:-:S04]  /*5110*/  IMAD.WIDE.U32 R10, R15, R20, RZ ;  /* 0x000000140f0a7225 */ /* 0x000fc800078e00ff */
[----:B------:R-:W-:Y:S01]  /*5120*/  IMAD.X R15, RZ, RZ, RZ, P1 ;  /* 0x000000ffff0f7224 */ /* 0x000fe200008e06ff */
[----:B------:R-:W-:Y:S01]  /*5130*/  IADD3 RZ, P1, R11, R12, RZ ;  /* 0x0000000c0bff7210 */ /* 0x000fe20007f3e0ff */
[----:B------:R-:W-:-:S04]  /*5140*/  IMAD.MOV.U32 R14, RZ, RZ, R13 ;  /* 0x000000ffff0e7224 */ /* 0x000fc800078e000d */
[----:B------:R-:W-:-:S08]  /*5150*/  IMAD.WIDE.U32.X R14, R25, R21, R14, P1 ;  /* 0x00000015190e7225 */ /* 0x000fd000008e040e */
.L_x_101:
[----:B------:R-:W2:Y:S01]  /*5160*/  LDC.64 R30, c[0x0][0x8e8] ;  /* 0x00023a00ff1e7b82 */ /* 0x000ea20000000a00 */
[-CC-:B------:R-:W-:Y:S01]  /*5170*/  SHF.R.U64 R24, R14, R22.reuse, R15.reuse ;  /* 0x000000160e187219 */ /* 0x180fe2000000120f */
[----:B------:R-:W-:Y:S01]  /*5180*/  IMAD.MOV.U32 R32, RZ, RZ, 0x1 ;  /* 0x00000001ff207424 */ /* 0x000fe200078e00ff */
[----:B------:R-:W-:Y:S02]  /*5190*/  SHF.R.U32.HI R10, RZ, R22, R15 ;  /* 0x00000016ff0a7219 */ /* 0x000fe4000001160f */
[----:B------:R-:W-:-:S03]  /*51a0*/  IADD3 R13, P1, RZ, -R24, RZ ;  /* 0x80000018ff0d7210 */ /* 0x000fc60007f3e0ff */
[----:B------:R-:W3:Y:S02]  /*51b0*/  LDC R14, c[0x0][0x8c0] ;  /* 0x00023000ff0e7b82 */ /* 0x000ee40000000800 */
[----:B------:R-:W-:-:S04]  /*51c0*/  IMAD.X R11, RZ, RZ, ~R10, P1 ;  /* 0x000000ffff0b7224 */ /* 0x000fc800008e0e0a */
[-C--:B------:R-:W-:Y:S02]  /*51d0*/  IMAD R12, R11, R26.reuse, RZ ;  /* 0x0000001a0b0c7224 */ /* 0x080fe400078e02ff */
[----:B------:R-:W4:Y:S01]  /*51e0*/  LDC R22, c[0x0][0x8b0] ;  /* 0x00022c00ff167b82 */ /* 0x000f220000000800 */
[----:B------:R-:W-:-:S04]  /*51f0*/  IMAD.WIDE.U32 R10, R13, R26, R16 ;  /* 0x0000001a0d0a7225 */ /* 0x000fc800078e0010 */
[----:B------:R-:W-:Y:S02]  /*5200*/  IMAD R13, R13, R27, R12 ;  /* 0x0000001b0d0d7224 */ /* 0x000fe400078e020c */
[----:B------:R-:W-:Y:S01]  /*5210*/  IMAD.MOV.U32 R12, RZ, RZ, -0x1 ;  /* 0xffffffffff0c7424 */ /* 0x000fe200078e00ff */
[----:B------:R-:W5:Y:S01]  /*5220*/  LDC R29, c[0x0][0x900] ;  /* 0x00024000ff1d7b82 */ /* 0x000f620000000800 */
[----:B------:R-:W-:Y:S01]  /*5230*/  IMAD.IADD R11, R11, 0x1, R13 ;  /* 0x000000010b0b7824 */ /* 0x000fe200078e020d */
[----:B--2---:R-:W-:-:S04]  /*5240*/  ISETP.NE.U32.AND P1, PT, R30, RZ, PT ;  /* 0x000000ff1e00720c */ /* 0x004fc80003f25070 */
[----:B------:R-:W-:Y:S02]  /*5250*/  ISETP.NE.AND.EX P1, PT, R31, RZ, PT, P1 ;  /* 0x000000ff1f00720c */ /* 0x000fe40003f25310 */
        /* <DEDUP_REMOVED lines=24> */
.L_x_102:
[----:B------:R-:W-:Y:S01]  /*53e0*/  ISETP.NE.AND P1, PT, R2, 0x1, PT ;  /* 0x000000010200780c */ /* 0x000fe20003f25270 */
[----:B--2---:R-:W-:Y:S01]  /*53f0*/  VIADD R13, R26, 0xffffffff ;  /* 0xffffffff1a0d7836 */ /* 0x004fe20000000000 */
[----:B---3--:R-:W-:Y:S02]  /*5400*/  SHF.R.U64 R10, R10, R27, R11 ;  /* 0x0000001b0a0a7219 */ /* 0x008fe4000000120b */
[----:B------:R-:W-:Y:S02]  /*5410*/  SHF.L.U32 R32, R32, R29, RZ ;  /* 0x0000001d20207219 */ /* 0x000fe400000006ff */
[----:B------:R-:W-:Y:S01]  /*5420*/  LOP3.LUT R7, R25, R34, RZ, 0xc0, !PT ;  /* 0x0000002219077212 */ /* 0x000fe200078ec0ff */
[----:B------:R-:W-:-:S04]  /*5430*/  IMAD.MOV R11, RZ, RZ, -R10 ;  /* 0x000000ffff0b7224 */ /* 0x000fc800078e0a0a */
[----:B------:R-:W-:Y:S02]  /*5440*/  IMAD R7, R32, R10, R7 ;  /* 0x0000000a20077224 */ /* 0x000fe400078e0207 */
[----:B------:R-:W-:Y:S01]  /*5450*/  @P1 IMAD R8, R9, R23, R6 ;  /* 0x0000001709081224 */ /* 0x000fe200078e0206 */
[----:B------:R-:W-:Y:S01]  /*5460*/  LOP3.LUT R9, R20, R13, RZ, 0xc0, !PT ;  /* 0x0000000d14097212 */ /* 0x000fe200078ec0ff */
[----:B----4-:R-:W-:Y:S02]  /*5470*/  IMAD R6, R11, R28, R22 ;  /* 0x0000001c0b067224 */ /* 0x010fe400078e0216 */
[----:B-1----:R-:W-:Y:S02]  /*5480*/  IMAD R8, R7, R33, R8 ;  /* 0x0000002107087224 */ /* 0x002fe400078e0208 */
[----:B------:R-:W-:Y:S02]  /*5490*/  IMAD R7, R6, R26, R9 ;  /* 0x0000001a06077224 */ /* 0x000fe400078e0209 */
[----:B------:R-:W-:-:S02]  /*54a0*/  IMAD.MOV.U32 R10, RZ, RZ, 0x1 ;  /* 0x00000001ff0a7424 */ /* 0x000fc400078e00ff */
[----:B------:R-:W-:Y:S01]  /*54b0*/  IMAD.MOV.U32 R20, RZ, RZ, R24 ;  /* 0x000000ffff147224 */ /* 0x000fe200078e0018 */
[----:B------:R-:W-:Y:S02]  /*54c0*/  SEL R21, R7, R8, !P1 ;  /* 0x0000000807157207 */ /* 0x000fe40004800000 */
[----:B------:R-:W-:-:S07]  /*54d0*/  SEL R22, R8, R7, !P1 ;  /* 0x0000000708167207 */ /* 0x000fce0004800000 */
.L_x_100:
[----:B------:R-:W-:-:S08]  /*54e0*/  NOP ;  /* 0x0000000000007918 */ /* 0x000fd00000000000 */
[----:B------:R-:W2:-:S00]  /*54f0*/  USETMAXREG.DEALLOC.CTAPOOL 0x28 ;  /* 0x00000028000079c8 */ /* 0x000e8000080e0500 */
[----:B--2---:R-:W-:-:S13]  /*5500*/  ISETP.NE.AND P1, PT, R3, 0x1, PT ;  /* 0x000000010300780c */ /* 0x004fda0003f25270 */
[----:B------:R-:W-:Y:S05]  /*5510*/  @!P1 BRA `(.L_x_14) ;  /* 0x0000002000d89947 */ /* 0x000fea0003800000 */
[----:B------:R-:W-:Y:S05]  /*5520*/  @!P4 BRA `(.L_x_103) ;  /* 0x0000001000acc947 */ /* 0x000fea0003800000 */
[----:B------:R-:W-:-:S13]  /*5530*/  ISETP.NE.OR P0, PT, R3, 0x2, P0 ;  /* 0x000000020300780c */ /* 0x000fda0000705670 */
[----:B------:R-:W-:Y:S05]  /*5540*/  @P0 BRA `(.L_x_14) ;  /* 0x0000002000cc0947 */ /* 0x000fea0003800000 */
[----:B------:R-:W-:-:S13]  /*5550*/  LOP3.LUT P1, RZ, R10, 0xff, RZ, 0xc0, !PT ;  /* 0x000000ff0aff7812 */ /* 0x000fda000782c0ff */
[----:B------:R-:W-:Y:S05]  /*5560*/  @!P1 BRA `(.L_x_104) ;  /* 0x0000000000189947 */ /* 0x000fea0003800000 */
[----:B------:R-:W-:Y:S01]  /*5570*/  UMOV UR4, 0x400 ;  /* 0x0000040000047882 */ /* 0x000fe20000000000 */
[----:B------:R-:W-:Y:S01]  /*5580*/  IMAD.MOV.U32 R0, RZ, RZ, RZ ;  /* 0x000000ffff007224 */ /* 0x000fe200078e00ff */
[----:B-1----:R-:W-:-:S04]  /*5590*/  ULEA UR4, UR36, UR4, 0x18 ;  /* 0x0000000424047291 */ /* 0x002fc8000f8ec03f */
[----:B------:R-:W-:-:S05]  /*55a0*/  SHF.L.U32 R0, R0, 0x1f, RZ ;  /* 0x0000001f00007819 */ /* 0x000fca00000006ff */
[----:B------:R-:W1:Y:S02]  /*55b0*/  SYNCS.PHASECHK.TRANS64.TRYWAIT P0, [UR4+0xa8], R0 ;  /* 0x0000a800ff0075a7 */ /* 0x000e640008000144 */
[----:B-1----:R-:W-:Y:S05]  /*55c0*/  @!P0 BRA `(.L_x_105) ;  /* 0x0000002400348947 */ /* 0x002fea0003800000 */
.L_x_104:
[----:B-1----:R-:W-:Y:S01]  /*55d0*/  PRMT R0, RZ, 0x7610, R0 ;  /* 0x00007610ff007816 */ /* 0x002fe20000000000 */
[----:B------:R-:W-:Y:S06]  /*55e0*/  @P3 BRA `(.L_x_106) ;  /* 0x0000000000243947 */ /* 0x000fec0003800000 */
[----:B------:R-:W-:Y:S02]  /*55f0*/  ULDC.64 UR4, c[0x0][0x588] ;  /* 0x0001620000047ab9 */ /* 0x000fe40000000a00 */
[----:B------:R-:W-:-:S04]  /*5600*/  ISETP.NE.U32.AND P0, PT, RZ, UR4, PT ;  /* 0x00000004ff007c0c */ /* 0x000fc8000bf05070 */
[----:B------:R-:W-:-:S13]  /*5610*/  ISETP.NE.AND.EX P0, PT, RZ, UR5, PT, P0 ;  /* 0x00000005ff007c0c */ /* 0x000fda000bf05300 */
[----:B------:R-:W-:Y:S05]  /*5620*/  @!P0 BRA `(.L_x_107) ;  /* 0x00000000000c8947 */ /* 0x000fea0003800000 */
[----:B------:R1:W5:Y:S01]  /*5630*/  LDG.E R3, desc[UR52][R4.64] ;  /* 0x0000003404037981 */ /* 0x000362000c1e1900 */
[----:B------:R-:W-:Y:S01]  /*5640*/  IMAD.MOV.U32 R0, RZ, RZ, 0x1 ;  /* 0x00000001ff007424 */ /* 0x000fe200078e00ff */
[----:B------:R-:W-:Y:S06]  /*5650*/  BRA `(.L_x_106) ;  /* 0x0000000000087947 */ /* 0x000fec0003800000 */
.L_x_107:
[----:B------:R-:W2:Y:S01]  /*5660*/  LDC R3, c[0x0][0x580] ;  /* 0x00016000ff037b82 */ /* 0x000ea20000000800 */
[----:B------:R-:W-:-:S07]  /*5670*/  IMAD.MOV.U32 R0, RZ, RZ, 0x1 ;  /* 0x00000001ff007424 */ /* 0x000fce00078e00ff */
.L_x_106:
[----:B------:R-:W-:Y:S01]  /*5680*/  MOV R8, 0x1 ;  /* 0x0000000100087802 */ /* 0x000fe20000000f00 */
[----:B------:R-:W-:Y:S06]  /*5690*/  @!P1 BRA `(.L_x_108) ;  /* 0x0000000c00e09947 */ /* 0x000fec0003800000 */
[----:B------:R-:W3:Y:S01]  /*56a0*/  LDC R9, c[0x0][0x900] ;  /* 0x00024000ff097b82 */ /* 0x000ee20000000800 */
[----:B-1----:R-:W-:Y:S01]  /*56b0*/  IMAD.MOV.U32 R4, RZ, RZ, -0x1 ;  /* 0xffffffffff047424 */ /* 0x002fe200078e00ff */
[----:B------:R-:W-:Y:S01]  /*56c0*/  LOP3.LUT R10, R18, 0x2, RZ, 0xfc, !PT ;  /* 0x00000002120a7812 */ /* 0x000fe200078efcff */
[----:B------:R-:W-:Y:S01]  /*56d0*/  IMAD.MOV.U32 R6, RZ, RZ, 0x1 ;  /* 0x00000001ff067424 */ /* 0x000fe200078e00ff */
[----:B------:R-:W-:Y:S01]  /*56e0*/  ULDC.64 UR6, c[0x0][0x198] ;  /* 0x0000660000067ab9 */ /* 0x000fe20000000a00 */
[----:B------:R-:W-:Y:S01]  /*56f0*/  IMAD.MOV.U32 R8, RZ, RZ, 0x1 ;  /* 0x00000001ff087424 */ /* 0x000fe200078e00ff */
[----:B------:R-:W-:Y:S01]  /*5700*/  ULDC.64 UR14, c[0x0][0x588] ;  /* 0x00016200000e7ab9 */ /* 0x000fe20000000a00 */
[----:B------:R-:W-:Y:S01]  /*5710*/  ULDC.64 UR22, c[0x0][0x8f8] ;  /* 0x00023e0000167ab9 */ /* 0x000fe20000000a00 */
[----:B------:R-:W1:Y:S01]  /*5720*/  LDC R11, c[0x0][0x8a8] ;  /* 0x00022a00ff0b7b82 */ /* 0x000e620000000800 */
[----:B------:R-:W-:Y:S01]  /*5730*/  ULDC.64 UR24, c[0x0][0x590] ;  /* 0x0001640000187ab9 */ /* 0x000fe20000000a00 */
[----:B---3--:R-:W-:-:S02]  /*5740*/  SHF.L.U32 R4, R4, R9, RZ ;  /* 0x0000000904047219 */ /* 0x008fc400000006ff */
[----:B------:R-:W-:Y:S02]  /*5750*/  SHF.L.U32 R9, R6, R9, RZ ;  /* 0x0000000906097219 */ /* 0x000fe400000006ff */
[----:B------:R-:W-:Y:S01]  /*5760*/  LOP3.LUT R12, RZ, R4, RZ, 0x33, !PT ;  /* 0x00000004ff0c7212 */ /* 0x000fe200078e33ff */
[----:B-1----:R-:W-:-:S07]  /*5770*/  VIADD R11, R11, 0xffffffff ;  /* 0xffffffff0b0b7836 */ /* 0x002fce0000000000 */
.L_x_140:
[----:B------:R-:W-:Y:S02]  /*5780*/  ISETP.NE.U32.AND P0, PT, RZ, UR24, PT ;  /* 0x00000018ff007c0c */ /* 0x000fe4000bf05070 */
[----:B------:R-:W-:Y:S02]  /*5790*/  R2UR UR19, R22 ;  /* 0x00000000161372ca */ /* 0x000fe400000e0000 */
[----:B------:R-:W-:Y:S02]  /*57a0*/  R2UR UR18, R21 ;  /* 0x00000000151272ca */ /* 0x000fe400000e0000 */
[----:B------:R-:W-:-:S09]  /*57b0*/  ISETP.NE.AND.EX P0, PT, RZ, UR25, PT, P0 ;  /* 0x00000019ff007c0c */ /* 0x000fd2000bf05300 */
[----:B------:R-:W-:Y:S02]  /*57c0*/  USHF.L.U32 UR19, UR19, 0x7, URZ ;  /* 0x0000000713137899 */ /* 0x000fe4000800063f */
[----:B------:R-:W-:Y:S02]  /*57d0*/  USHF.L.U32 UR18, UR18, 0x7, URZ ;  /* 0x0000000712127899 */ /* 0x000fe4000800063f */
[----:B--234-:R-:W-:Y:S10]  /*57e0*/  @!P0 BRA `(.L_x_109) ;  /* 0x00000000002c8947 */ /* 0x01cff40003800000 */
[----:B------:R-:W-:-:S04]  /*57f0*/  ISETP.NE.U32.AND P1, PT, RZ, UR14, PT ;  /* 0x0000000eff007c0c */ /* 0x000fc8000bf25070 */
[----:B------:R-:W-:-:S13]  /*5800*/  ISETP.NE.AND.EX P1, PT, RZ, UR15, PT, P1 ;  /* 0x0000000fff007c0c */ /* 0x000fda000bf25310 */
[----:B------:R-:W-:Y:S05]  /*5810*/  @!P1 BRA `(.L_x_110) ;  /* 0x0000000000189947 */ /* 0x000fea0003800000 */
[----:B------:R-:W1:Y:S01]  /*5820*/  LDC.64 R4, c[0x0][0x588] ;  /* 0x00016200ff047b82 */ /* 0x000e620000000a00 */
[----:B--2--5:R-:W-:-:S04]  /*5830*/  IMAD R3, R20, UR24, RZ ;  /* 0x0000001814037c24 */ /* 0x024fc8000f8e02ff */
[----:B-1----:R-:W-:-:S05]  /*5840*/  IMAD.WIDE R4, R3, 0x4, R4 ;  /* 0x0000000403047825 */ /* 0x002fca00078e0204 */
[----:B------:R1:W5:Y:S01]  /*5850*/  LDG.E R3, desc[UR52][R4.64] ;  /* 0x0000003404037981 */ /* 0x000362000c1e1900 */
[----:B------:R-:W-:Y:S01]  /*5860*/  IMAD.MOV.U32 R0, RZ, RZ, 0x1 ;  /* 0x00000001ff007424 */ /* 0x000fe200078e00ff */
[----:B------:R-:W-:Y:S06]  /*5870*/  BRA `(.L_x_109) ;  /* 0x0000000000087947 */ /* 0x000fec0003800000 */
.L_x_110:
[----:B--2--5:R-:W3:Y:S01]  /*5880*/  LDC R3, c[0x0][0x580] ;  /* 0x00016000ff037b82 */ /* 0x024ee20000000800 */
[----:B------:R-:W-:-:S07]  /*5890*/  IMAD.MOV.U32 R0, RZ, RZ, 0x1 ;  /* 0x00000001ff007424 */ /* 0x000fce00078e00ff */
.L_x_109:
[----:B------:R-:W-:Y:S05]  /*58a0*/  @!P0 BRA `(.L_x_111) ;  /* 0x00000000001c8947 */ /* 0x000fea0003800000 */
[----:B------:R-:W-:-:S13]  /*58b0*/  LOP3.LUT P2, RZ, R0, 0xff, RZ, 0xc0, !PT ;  /* 0x000000ff00ff7812 */ /* 0x000fda000784c0ff */
[----:B-1----:R-:W1:Y:S02]  /*58c0*/  @!P2 LDC.64 R4, c[0x0][0x588] ;  /* 0x00016200ff04ab82 */ /* 0x002e640000000a00 */
[----:B-1----:R-:W-:-:S04]  /*58d0*/  @!P2 ISETP.NE.U32.AND P0, PT, R4, RZ, PT ;  /* 0x000000ff0400a20c */ /* 0x002fc80003f05070 */
[----:B------:R-:W-:Y:S02]  /*58e0*/  @!P2 ISETP.NE.AND.EX P1, PT, R5, RZ, PT, P0 ;  /* 0x000000ff0500a20c */ /* 0x000fe40003f25300 */
[----:B--23-5:R-:W-:Y:S02]  /*58f0*/  @P2 FSETP.EQ.AND P0, PT, R3, RZ, PT ;  /* 0x000000ff0300220b */ /* 0x02cfe40003f02000 */
[----:B------:R-:W-:Y:S01]  /*5900*/  @!P2 PLOP3.LUT P0, PT, P1, PT, PT, 0x8, 0x0 ;  /* 0x000000000000a81c */ /* 0x000fe20000f0e170 */
[----:B------:R-:W-:-:S12]  /*5910*/  BRA `(.L_x_112) ;  /* 0x0000000000047947 */ /* 0x000fd80003800000 */
.L_x_111:
[----:B--23-5:R-:W-:-:S13]  /*5920*/  FSETP.EQ.AND P0, PT, R3, RZ, PT ;  /* 0x000000ff0300720b */ /* 0x02cfda0003f02000 */
.L_x_112:
[----:B------:R-:W-:Y:S02]  /*5930*/  ISETP.NE.AND P2, PT, R10, 0x3, PT ;  /* 0x000000030a00780c */ /* 0x000fe40003f45270 */
[----:B------:R-:W-:-:S04]  /*5940*/  ELECT P1, URZ, PT ;  /* 0x00000000003f782f */ /* 0x000fc80003820000 */
[----:B------:R-:W-:-:S07]  /*5950*/  PLOP3.LUT P0, PT, P1, P0, PT, 0x20, 0x0 ;  /* 0x000000000000781c */ /* 0x000fce0000f00470 */
[----:B------:R-:W-:Y:S06]  /*5960*/  @!P2 BRA `(.L_x_113) ;  /* 0x000000000004a947 */ /* 0x000fec0003800000 */
[----:B------:R-:W-:Y:S01]  /*5970*/  BPT.TRAP 0x1 ;  /* 0x000000040000795c */ /* 0x000fe20000300000 */
.L_x_113:
[----:B------:R-:W2:Y:S01]  /*5980*/  S2UR UR36, SR_CgaCtaId ;  /* 0x00000000002479c3 */ /* 0x000ea20000008800 */
[----:B------:R-:W-:Y:S01]  /*5990*/  UMOV UR4, 0x400 ;  /* 0x0000040000047882 */ /* 0x000fe20000000000 */
[----:B-1----:R-:W-:Y:S01]  /*59a0*/  SHF.L.U32 R4, R8, 0x1f, RZ ;  /* 0x0000001f08047819 */ /* 0x002fe200000006ff */
[----:B--2---:R-:W-:-:S09]  /*59b0*/  ULEA UR5, UR36, UR4, 0x18 ;  /* 0x0000000424057291 */ /* 0x004fd2000f8ec03f */
[----:B------:R-:W1:Y:S02]  /*59c0*/  SYNCS.PHASECHK.TRANS64.TRYWAIT P1, [UR5+0x80], R4 ;  /* 0x00008004ff0075a7 */ /* 0x000e640008020145 */
[----:B-1----:R-:W-:Y:S05]  /*59d0*/  @!P1 BRA `(.L_x_114) ;  /* 0x0000002000489947 */ /* 0x002fea0003800000 */
.L_x_173:
[----:B------:R-:W-:Y:S04]  /*59e0*/  BSSY B0, `(.L_x_115) ;  /* 0x000000e000007945 */ /* 0x000fe80003800000 */
[----:B------:R-:W-:Y:S05]  /*59f0*/  @!P0 BRA `(.L_x_116) ;  /* 0x0000000000308947 */ /* 0x000fea0003800000 */
[----:B------:R-:W-:Y:S01]  /*5a00*/  R2UR UR20, R20 ;  /* 0x00000000141472ca */ /* 0x000fe200000e0000 */
[----:B------:R-:W-:Y:S02]  /*5a10*/  UIADD3 UR8, UP0, UR6, 0x3f0, URZ ;  /* 0x000003f006087890 */ /* 0x000fe4000ff1e03f */
[----:B------:R-:W-:Y:S02]  /*5a20*/  UIADD3 UR16, UR5, 0x200, URZ ;  /* 0x0000020005107890 */ /* 0x000fe4000fffe03f */
[----:B------:R-:W-:Y:S02]  /*5a30*/  UIADD3 UR17, UR5, 0x60, URZ ;  /* 0x0000006005117890 */ /* 0x000fe4000fffe03f */
[----:B------:R-:W-:Y:S01]  /*5a40*/  UIADD3.X UR9, URZ, UR7, URZ, UP0, !UPT ;  /* 0x000000073f097290 */ /* 0x000fe200087fe43f */
[----:B------:R-:W-:Y:S01]  /*5a50*/  UMOV UR10, 0x0 ;  /* 0x00000000000a7882 */ /* 0x000fe20000000000 */
[----:B------:R-:W-:-:S07]  /*5a60*/  UMOV UR11, 0x10000000 ;  /* 0x10000000000b7882 */ /* 0x000fce0000000000 */
[----:B------:R2:W-:Y:S02]  /*5a70*/  UTMALDG.3D [UR16], [UR8], desc[UR10] ;  /* 0x00000a10080075b4 */ /* 0x0005e40008011000 */
[----:B--2---:R-:W-:Y:S05]  /*5a80*/  @!P2 BRA `(.L_x_117) ;  /* 0x000000000004a947 */ /* 0x004fea0003800000 */
[----:B------:R-:W-:Y:S01]  /*5a90*/  BPT.TRAP 0x1 ;  /* 0x000000040000795c */ /* 0x000fe20000300000 */
.L_x_117:
[----:B-1----:R-:W1:Y:S02]  /*5aa0*/  LDC R5, c[0x0][0x800] ;  /* 0x00020000ff057b82 */ /* 0x002e640000000800 */
[----:B-1----:R2:W-:Y:S02]  /*5ab0*/  SYNCS.ARRIVE.TRANS64.RED.A0TR RZ, [UR5+0x60], R5 ;  /* 0x00006005ffff79a7 */ /* 0x0025e40008300405 */
.L_x_116:
[----:B------:R-:W-:Y:S05]  /*5ac0*/  BSYNC B0 ;  /* 0x0000000000007941 */ /* 0x000fea0003800000 */
.L_x_115:
[----:B------:R-:W-:Y:S05]  /*5ad0*/  @!P2 BRA `(.L_x_118) ;  /* 0x000000000004a947 */ /* 0x000fea0003800000 */
[----:B------:R-:W-:Y:S01]  /*5ae0*/  BPT.TRAP 0x1 ;  /* 0x000000040000795c */ /* 0x000fe20000300000 */
.L_x_118:
[----:B------:R-:W-:-:S04]  /*5af0*/  UIADD3 UR4, UR5, 0x60, URZ ;  /* 0x0000006005047890 */ /* 0x000fc8000fffe03f */
[----:B------:R-:W-:-:S09]  /*5b00*/  UPRMT UR4, UR36, 0x654, UR4 ;  /* 0x0000065424047896 */ /* 0x000fd20008000004 */
[----:B------:R-:W-:Y:S01]  /*5b10*/  SYNCS.ARRIVE.TRANS64.RED.A1T0 RZ, [UR4], RZ ;  /* 0x000000ffffff79a7 */ /* 0x000fe20008100404 */
[----:B------:R-:W-:Y:S05]  /*5b20*/  @!P2 BRA `(.L_x_119) ;  /* 0x000000000004a947 */ /* 0x000fea0003800000 */
[----:B------:R-:W-:Y:S01]  /*5b30*/  BPT.TRAP 0x1 ;  /* 0x000000040000795c */ /* 0x000fe20000300000 */
.L_x_119:
[----:B------:R-:W3:Y:S02]  /*5b40*/  SYNCS.PHASECHK.TRANS64.TRYWAIT P1, [UR5+0x88], R4 ;  /* 0x00008804ff0075a7 */ /* 0x000ee40008020145 */
[----:B---3--:R-:W-:Y:S05]  /*5b50*/  @!P1 BRA `(.L_x_120) ;  /* 0x0000002000009947 */ /* 0x008fea0003800000 */
.L_x_174:
[----:B------:R-:W-:Y:S04]  /*5b60*/  BSSY B0, `(.L_x_121) ;  /* 0x0000010000007945 */ /* 0x000fe80003800000 */
[----:B------:R-:W-:Y:S05]  /*5b70*/  @!P0 BRA `(.L_x_122) ;  /* 0x0000000000388947 */ /* 0x000fea0003800000 */
[----:B------:R-:W-:Y:S01]  /*5b80*/  UIADD3 UR16, UP0, UR6, 0x3f0, URZ ;  /* 0x000003f006107890 */ /* 0x000fe2000ff1e03f */
[----:B------:R-:W-:Y:S01]  /*5b90*/  R2UR UR12, R20 ;  /* 0x00000000140c72ca */ /* 0x000fe200000e0000 */
[----:B------:R-:W-:Y:S02]  /*5ba0*/  UIADD3 UR10, UR18, 0x20, URZ ;  /* 0x00000020120a7890 */ /* 0x000fe4000fffe03f */
[----:B------:R-:W-:Y:S02]  /*5bb0*/  UIADD3 UR8, UR5, 0x2200, URZ ;  /* 0x0000220005087890 */ /* 0x000fe4000fffe03f */
[----:B------:R-:W-:Y:S02]  /*5bc0*/  UIADD3 UR9, UR5, 0x68, URZ ;  /* 0x0000006805097890 */ /* 0x000fe4000fffe03f */
[----:B------:R-:W-:Y:S01]  /*5bd0*/  UIADD3.X UR17, URZ, UR7, URZ, UP0, !UPT ;  /* 0x000000073f117290 */ /* 0x000fe200087fe43f */
[----:B------:R-:W-:Y:S01]  /*5be0*/  UMOV UR20, 0x0 ;  /* 0x0000000000147882 */ /* 0x000fe20000000000 */
[----:B------:R-:W-:Y:S01]  /*5bf0*/  UMOV UR21, 0x10000000 ;  /* 0x1000000000157882 */ /* 0x000fe20000000000 */
[----:B------:R-:W-:-:S06]  /*5c00*/  UMOV UR11, UR19 ;  /* 0x00000013000b7c82 */ /* 0x000fcc0008000000 */
[----:B------:R3:W-:Y:S02]  /*5c10*/  UTMALDG.3D [UR8], [UR16], desc[UR20] ;  /* 0x00001408100075b4 */ /* 0x0007e40008011000 */
[----:B---3--:R-:W-:Y:S05]  /*5c20*/  @!P2 BRA `(.L_x_123) ;  /* 0x000000000004a947 */ /* 0x008fea0003800000 */
[----:B------:R-:W-:Y:S01]  /*5c30*/  BPT.TRAP 0x1 ;  /* 0x000000040000795c */ /* 0x000fe20000300000 */
.L_x_123:
[----:B-12---:R-:W1:Y:S02]  /*5c40*/  LDC R5, c[0x0][0x800] ;  /* 0x00020000ff057b82 */ /* 0x006e640000000800 */
[----:B-1----:R3:W-:Y:S02]  /*5c50*/  SYNCS.ARRIVE.TRANS64.RED.A0TR RZ, [UR5+0x68], R5 ;  /* 0x00006805ffff79a7 */ /* 0x0027e40008300405 */
.L_x_122:
[----:B------:R-:W-:Y:S05]  /*5c60*/  BSYNC B0 ;  /* 0x0000000000007941 */ /* 0x000fea0003800000 */
.L_x_121:
[----:B------:R-:W-:Y:S05]  /*5c70*/  @!P2 BRA `(.L_x_124) ;  /* 0x000000000004a947 */ /* 0x000fea0003800000 */
[----:B------:R-:W-:Y:S01]  /*5c80*/  BPT.TRAP 0x1 ;  /* 0x000000040000795c */ /* 0x000fe20000300000 */
.L_x_124:
[----:B------:R-:W-:-:S04]  /*5c90*/  UIADD3 UR4, UR5, 0x68, URZ ;  /* 0x0000006805047890 */ /* 0x000fc8000fffe03f */
[----:B------:R-:W-:-:S09]  /*5ca0*/  UPRMT UR4, UR36, 0x654, UR4 ;  /* 0x0000065424047896 */ /* 0x000fd20008000004 */
[----:B------:R-:W-:Y:S01]  /*5cb0*/  SYNCS.ARRIVE.TRANS64.RED.A1T0 RZ, [UR4], RZ ;  /* 0x000000ffffff79a7 */ /* 0x000fe20008100404 */
[----:B------:R-:W-:Y:S05]  /*5cc0*/  @!P2 BRA `(.L_x_125) ;  /* 0x000000000004a947 */ /* 0x000fea0003800000 */
[----:B------:R-:W-:Y:S01]  /*5cd0*/  BPT.TRAP 0x1 ;  /* 0x000000040000795c */ /* 0x000fe20000300000 */
.L_x_125:
[----:B------:R-:W4:Y:S02]  /*5ce0*/  SYNCS.PHASECHK.TRANS64.TRYWAIT P1, [UR5+0x90], R4 ;  /* 0x00009004ff0075a7 */ /* 0x000f240008020145 */
[----:B----4-:R-:W-:Y:S05]  /*5cf0*/  @!P1 BRA `(.L_x_126) ;  /* 0x0000001c00b09947 */ /* 0x010fea0003800000 */
.L_x_175:
        /* <DEDUP_REMOVED lines=12> */
[----:B----4-:R-:W-:Y:S05]  /*5dc0*/  @!P2 BRA `(.L_x_129) ;  /* 0x000000000004a947 */ /* 0x010fea0003800000 */
[----:B------:R-:W-:Y:S01]  /*5dd0*/  BPT.TRAP 0x1 ;  /* 0x000000040000795c */ /* 0x000fe20000300000 */
.L_x_129:
[----:B-123--:R-:W1:Y:S02]  /*5de0*/  LDC R5, c[0x0][0x800] ;  /* 0x00020000ff057b82 */ /* 0x00ee640000000800 */
[----:B-1----:R4:W-:Y:S02]  /*5df0*/  SYNCS.ARRIVE.TRANS64.RED.A0TR RZ, [UR5+0x70], R5 ;  /* 0x00007005ffff79a7 */ /* 0x0029e40008300405 */
.L_x_128:
[----:B------:R-:W-:Y:S05]  /*5e00*/  BSYNC B0 ;  /* 0x0000000000007941 */ /* 0x000fea0003800000 */
.L_x_127:
[----:B------:R-:W-:Y:S05]  /*5e10*/  @!P2 BRA `(.L_x_130) ;  /* 0x000000000004a947 */ /* 0x000fea0003800000 */
[----:B------:R-:W-:Y:S01]  /*5e20*/  BPT.TRAP 0x1 ;  /* 0x000000040000795c */ /* 0x000fe20000300000 */
.L_x_130:
[----:B------:R-:W-:-:S04]  /*5e30*/  UIADD3 UR4, UR5, 0x70, URZ ;  /* 0x0000007005047890 */ /* 0x000fc8000fffe03f */
[----:B------:R-:W-:-:S09]  /*5e40*/  UPRMT UR4, UR36, 0x654, UR4 ;  /* 0x0000065424047896 */ /* 0x000fd20008000004 */
[----:B------:R-:W-:Y:S01]  /*5e50*/  SYNCS.ARRIVE.TRANS64.RED.A1T0 RZ, [UR4], RZ ;  /* 0x000000ffffff79a7 */ /* 0x000fe20008100404 */
[----:B------:R-:W-:Y:S05]  /*5e60*/  @!P2 BRA `(.L_x_131) ;  /* 0x000000000004a947 */ /* 0x000fea0003800000 */
[----:B------:R-:W-:Y:S01]  /*5e70*/  BPT.TRAP 0x1 ;  /* 0x000000040000795c */ /* 0x000fe20000300000 */
.L_x_131:
[----:B------:R-:W5:Y:S02]  /*5e80*/  SYNCS.PHASECHK.TRANS64.TRYWAIT P1, [UR5+0x98], R4 ;  /* 0x00009804ff0075a7 */ /* 0x000f640008020145 */
[----:B-----5:R-:W-:Y:S05]  /*5e90*/  @!P1 BRA `(.L_x_132) ;  /* 0x0000001c00609947 */ /* 0x020fea0003800000 */
.L_x_176:
[----:B------:R-:W-:Y:S04]  /*5ea0*/  BSSY B0, `(.L_x_133) ;  /* 0x0000010000007945 */ /* 0x000fe80003800000 */
[----:B------:R-:W-:Y:S05]  /*5eb0*/  @!P0 BRA `(.L_x_134) ;  /* 0x0000000000388947 */ /* 0x000fea0003800000 */
[----:B------:R-:W-:Y:S01]  /*5ec0*/  R2UR UR12, R20 ;  /* 0x00000000140c72ca */ /* 0x000fe200000e0000 */
[----:B------:R-:W-:Y:S02]  /*5ed0*/  UIADD3 UR16, UP0, UR6, 0x3f0, URZ ;  /* 0x000003f006107890 */ /* 0x000fe4000ff1e03f */
        /* <DEDUP_REMOVED lines=8> */
[----:B-1----:R-:W-:Y:S05]  /*5f60*/  @!P2 BRA `(.L_x_135) ;  /* 0x000000000004a947 */ /* 0x002fea0003800000 */
[----:B------:R-:W-:Y:S01]  /*5f70*/  BPT.TRAP 0x1 ;  /* 0x000000040000795c */ /* 0x000fe20000300000 */
.L_x_135:
[----:B------:R-:W1:Y:S02]  /*5f80*/  LDC R4, c[0x0][0x800] ;  /* 0x00020000ff047b82 */ /* 0x000e640000000800 */
[----:B-1----:R1:W-:Y:S02]  /*5f90*/  SYNCS.ARRIVE.TRANS64.RED.A0TR RZ, [UR5+0x78], R4 ;  /* 0x00007804ffff79a7 */ /* 0x0023e40008300405 */
.L_x_134:
[----:B------:R-:W-:Y:S05]  /*5fa0*/  BSYNC B0 ;  /* 0x0000000000007941 */ /* 0x000fea0003800000 */
.L_x_133:
[----:B------:R-:W-:Y:S05]  /*5fb0*/  @!P2 BRA `(.L_x_136) ;  /* 0x000000000004a947 */ /* 0x000fea0003800000 */
[----:B------:R-:W-:Y:S01]  /*5fc0*/  BPT.TRAP 0x1 ;  /* 0x000000040000795c */ /* 0x000fe20000300000 */
.L_x_136:
[----:B------:R-:W-:Y:S01]  /*5fd0*/  IADD3 R16, P0, R16, UR38, RZ ;  /* 0x0000002610107c10 */ /* 0x000fe2000ff1e0ff */
[----:B------:R-:W-:Y:S01]  /*5fe0*/  UIADD3 UR4, UR5, 0x78, URZ ;  /* 0x0000007805047890 */ /* 0x000fe2000fffe03f */
[----:B------:R-:W-:Y:S01]  /*5ff0*/  LOP3.LUT R8, R8, 0x1, RZ, 0x3c, !PT ;  /* 0x0000000108087812 */ /* 0x000fe200078e3cff */
[----:B------:R-:W-:Y:S01]  /*6000*/  IMAD.MOV.U32 R22, RZ, RZ, -0x1 ;  /* 0xffffffffff167424 */ /* 0x000fe200078e00ff */
[----:B------:R-:W-:Y:S01]  /*6010*/  IADD3.X R17, R17, UR37, RZ, P0, !PT ;  /* 0x0000002511117c10 */ /* 0x000fe200087fe4ff */
[----:B------:R-:W-:Y:S01]  /*6020*/  UPRMT UR4, UR36, 0x654, UR4 ;  /* 0x0000065424047896 */ /* 0x000fe20008000004 */
[----:B------:R-:W-:Y:S01]  /*6030*/  ISETP.GE.U32.AND P0, PT, R16, UR22, PT ;  /* 0x0000001610007c0c */ /* 0x000fe2000bf06070 */
[----:B------:R-:W-:Y:S01]  /*6040*/  IMAD.MOV.U32 R21, RZ, RZ, -0x1 ;  /* 0xffffffffff157424 */ /* 0x000fe200078e00ff */
[----:B-1----:R-:W-:Y:S02]  /*6050*/  PRMT R4, RZ, 0x7610, R4 ;  /* 0x00007610ff047816 */ /* 0x002fe40000000004 */
[----:B------:R-:W-:-:S02]  /*6060*/  ISETP.GE.U32.AND.EX P0, PT, R17, UR23, PT, P0 ;  /* 0x0000001711007c0c */ /* 0x000fc4000bf06100 */
[----:B------:R-:W-:Y:S02]  /*6070*/  MOV R20, 0xffffffff ;  /* 0xffffffff00147802 */ /* 0x000fe40000000f00 */
[----:B------:R-:W-:Y:S09]  /*6080*/  SYNCS.ARRIVE.TRANS64.RED.A1T0 RZ, [UR4], RZ ;  /* 0x000000ffffff79a7 */ /* 0x000ff20008100404 */
[----:B------:R-:W-:Y:S05]  /*6090*/  @P0 BRA `(.L_x_137) ;  /* 0x0000000400580947 */ /* 0x000fea0003800000 */
[----:B------:R-:W1:Y:S01]  /*60a0*/  S2R R13, SR_CTAID.X ;  /* 0x00000000000d7919 */ /* 0x000e620000002500 */
[----:B------:R-:W5:Y:S01]  /*60b0*/  LDC.64 R14, c[0x0][0x8d0] ;  /* 0x00023400ff0e7b82 */ /* 0x000f620000000a00 */
[----:B------:R-:W-:Y:S01]  /*60c0*/  ULDC UR4, c[0x0][0x150] ;  /* 0x0000540000047ab9 */ /* 0x000fe20000000800 */
[----:B------:R-:W-:Y:S01]  /*60d0*/  IMAD.MOV.U32 R22, RZ, RZ, R17 ;  /* 0x000000ffff167224 */ /* 0x000fe200078e0011 */
[----:B------:R-:W2:Y:S05]  /*60e0*/  S2R R20, SR_CTAID.Y ;  /* 0x0000000000147919 */ /* 0x000eaa0000002600 */
[----:B------:R-:W3:Y:S08]  /*60f0*/  LDC R6, c[0x0][0x144] ;  /* 0x00005100ff067b82 */ /* 0x000ef00000000800 */
[----:B------:R-:W3:Y:S01]  /*6100*/  LDC R21, c[0x0][0x8d8] ;  /* 0x00023600ff157b82 */ /* 0x000ee20000000800 */
[----:B-----5:R-:W-:-:S04]  /*6110*/  ISETP.NE.U32.AND P0, PT, R14, RZ, PT ;  /* 0x000000ff0e00720c */ /* 0x020fc80003f05070 */
[----:B------:R-:W-:Y:S02]  /*6120*/  ISETP.NE.AND.EX P0, PT, R15, RZ, PT, P0 ;  /* 0x000000ff0f00720c */ /* 0x000fe40003f05300 */
[----:B-1----:R-:W-:Y:S02]  /*6130*/  I2FP.F32.U32 R4, R13 ;  /* 0x0000000d00047245 */ /* 0x002fe40000201000 */
[----:B--2---:R-:W-:-:S03]  /*6140*/  I2FP.F32.U32 R23, R20 ;  /* 0x0000001400177245 */ /* 0x004fc60000201000 */
[----:B------:R-:W-:-:S06]  /*6150*/  FMUL R4, R4, UR4 ;  /* 0x0000000404047c20 */ /* 0x000fcc0008400000 */
[----:B------:R-:W3:Y:S02]  /*6160*/  F2I.U32.TRUNC.NTZ R4, R4 ;  /* 0x0000000400047305 */ /* 0x000ee4000020f000 */
[----:B---34-:R-:W-:-:S04]  /*6170*/  IMAD.MOV R5, RZ, RZ, -R4 ;  /* 0x000000ffff057224 */ /* 0x018fc800078e0a04 */
[----:B------:R-:W-:Y:S02]  /*6180*/  IMAD R13, R6, R5, R13 ;  /* 0x00000005060d7224 */ /* 0x000fe400078e020d */
[----:B------:R-:W-:Y:S01]  /*6190*/  IMAD.MOV.U32 R6, RZ, RZ, R16 ;  /* 0x000000ffff067224 */ /* 0x000fe200078e0010 */
[----:B------:R-:W-:Y:S06]  /*61a0*/  @!P0 BRA `(.L_x_138) ;  /* 0x0000000000308947 */ /* 0x000fec0003800000 */
[----:B------:R-:W1:Y:S02]  /*61b0*/  LDC R5, c[0x0][0x8dc] ;  /* 0x00023700ff057b82 */ /* 0x000e640000000800 */
[----:B-1----:R-:W-:-:S05]  /*61c0*/  IADD3 R5, P0, R16, R5, RZ ;  /* 0x0000000510057210 */ /* 0x002fca0007f1e0ff */
[----:B------:R-:W-:-:S04]  /*61d0*/  IMAD.X R19, RZ, RZ, R17, P0 ;  /* 0x000000ffff137224 */ /* 0x000fc800000e0611 */
[----:B------:R-:W-:-:S04]  /*61e0*/  IMAD.WIDE.U32 R6, R19, R14, RZ ;  /* 0x0000000e13067225 */ /* 0x000fc800078e00ff */
[----:B------:R-:W-:-:S04]  /*61f0*/  IMAD.WIDE.U32 R6, P0, R5, R15, R6 ;  /* 0x0000000f05067225 */ /* 0x000fc80007800006 */
[----:B------:R-:W-:-:S04]  /*6200*/  IMAD.WIDE.U32 R4, R5, R14, RZ ;  /* 0x0000000e05047225 */ /* 0x000fc800078e00ff */
[----:B------:R-:W-:Y:S01]  /*6210*/  IMAD.MOV.U32 R4, RZ, RZ, R7 ;  /* 0x000000ffff047224 */ /* 0x000fe200078e0007 */
[----:B------:R-:W-:Y:S01]  /*6220*/  IADD3 RZ, P1, R5, R6, RZ ;  /* 0x0000000605ff7210 */ /* 0x000fe20007f3e0ff */
[----:B------:R-:W-:-:S04]  /*6230*/  IMAD.X R5, RZ, RZ, RZ, P0 ;  /* 0x000000ffff057224 */ /* 0x000fc800000e06ff */
[----:B------:R-:W-:-:S04]  /*6240*/  IMAD.WIDE.U32.X R4, R19, R15, R4, P1 ;  /* 0x0000000f13047225 */ /* 0x000fc800008e0404 */
[----:B------:R-:W-:Y:S02]  /*6250*/  IMAD.MOV.U32 R6, RZ, RZ, R4 ;  /* 0x000000ffff067224 */ /* 0x000fe400078e0004 */
[----:B------:R-:W-:-:S07]  /*6260*/  IMAD.MOV.U32 R22, RZ, RZ, R5 ;  /* 0x000000ffff167224 */ /* 0x000fce00078e0005 */
.L_x_138:
[----:B------:R-:W-:Y:S01]  /*6270*/  ULDC UR4, c[0x0][0x154] ;  /* 0x0000550000047ab9 */ /* 0x000fe20000000800 */
[----:B------:R-:W1:Y:S01]  /*6280*/  LDC R7, c[0x0][0x148] ;  /* 0x00005200ff077b82 */ /* 0x000e620000000800 */
[----:B------:R-:W-:Y:S01]  /*6290*/  FMUL R14, R23, UR4 ;  /* 0x00000004170e7c20 */ /* 0x000fe20008400000 */
[----:B------:R-:W-:Y:S02]  /*62a0*/  ISETP.NE.AND P2, PT, R2, 0x1, PT ;  /* 0x000000010200780c */ /* 0x000fe40003f45270 */
[-CC-:B------:R-:W-:Y:S02]  /*62b0*/  SHF.R.U64 R19, R6, R21.reuse, R22.reuse ;  /* 0x0000001506137219 */ /* 0x180fe40000001216 */
[----:B------:R-:W-:Y:S01]  /*62c0*/  SHF.R.U32.HI R21, RZ, R21, R22 ;  /* 0x00000015ff157219 */ /* 0x000fe20000011616 */
[----:B------:R-:W2:Y:S01]  /*62d0*/  F2I.U32.TRUNC.NTZ R14, R14 ;  /* 0x0000000e000e7305 */ /* 0x000ea2000020f000 */
[----:B------:R-:W3:Y:S01]  /*62e0*/  LDC.64 R4, c[0x0][0x8c8] ;  /* 0x00023200ff047b82 */ /* 0x000ee20000000a00 */
[----:B------:R-:W-:-:S04]  /*62f0*/  IADD3 R23, P0, RZ, -R19, RZ ;  /* 0x80000013ff177210 */ /* 0x000fc80007f1e0ff */
[----:B------:R-:W-:-:S03]  /*6300*/  IADD3.X R21, RZ, ~R21, RZ, P0, !PT ;  /* 0x80000015ff157210 */ /* 0x000fc600007fe4ff */
[----:B------:R-:W4:Y:S01]  /*6310*/  LDC R22, c[0x0][0x8c0] ;  /* 0x00023000ff167b82 */ /* 0x000f220000000800 */
[----:B--2---:R-:W-:-:S07]  /*6320*/  IMAD.MOV R15, RZ, RZ, -R14 ;  /* 0x000000ffff0f7224 */ /* 0x004fce00078e0a0e */
[----:B------:R-:W2:Y:S01]  /*6330*/  LDC R27, c[0x0][0x900] ;  /* 0x00024000ff1b7b82 */ /* 0x000ea20000000800 */
[----:B-1----:R-:W-:-:S07]  /*6340*/  @P2 IMAD R13, R7, R15, R20 ;  /* 0x0000000f070d2224 */ /* 0x002fce00078e0214 */
[----:B------:R-:W1:Y:S01]  /*6350*/  LDC.64 R14, c[0x0][0x8e8] ;  /* 0x00023a00ff0e7b82 */ /* 0x000e620000000a00 */
[----:B---3--:R-:W-:-:S04]  /*6360*/  IMAD R6, R21, R4, RZ ;  /* 0x0000000415067224 */ /* 0x008fc800078e02ff */
[C---:B------:R-:W-:Y:S02]  /*6370*/  IMAD R7, R23.reuse, R5, R6 ;  /* 0x0000000517077224 */ /* 0x040fe400078e0206 */
[----:B------:R-:W-:Y:S01]  /*6380*/  IMAD.WIDE.U32 R4, R23, R4, R16 ;  /* 0x0000000417047225 */ /* 0x000fe200078e0010 */
[----:B------:R-:W3:Y:S03]  /*6390*/  LDC R6, c[0x0][0x8b0] ;  /* 0x00022c00ff067b82 */ /* 0x000ee60000000800 */
[----:B------:R-:W-:-:S05]  /*63a0*/  IMAD.IADD R5, R5, 0x1, R7 ;  /* 0x0000000105057824 */ /* 0x000fca00078e0207 */
[-CC-:B----4-:R-:W-:Y:S01]  /*63b0*/  SHF.R.U64 R26, R4, R22.reuse, R5.reuse ;  /* 0x00000016041a7219 */ /* 0x190fe20000001205 */
[----:B------:R-:W4:Y:S01]  /*63c0*/  LDC R25, c[0x0][0x8f0] ;  /* 0x00023c00ff197b82 */ /* 0x000f220000000800 */
[----:B------:R-:W-:Y:S02]  /*63d0*/  SHF.R.U32.HI R5, RZ, R22, R5 ;  /* 0x00000016ff057219 */ /* 0x000fe40000011605 */
[----:B-1----:R-:W-:-:S05]  /*63e0*/  ISETP.NE.U32.AND P0, PT, R14, RZ, PT ;  /* 0x000000ff0e00720c */ /* 0x002fca0003f05070 */
[----:B------:R-:W1:Y:S01]  /*63f0*/  LDC R24, c[0x0][0x8e0] ;  /* 0x00023800ff187b82 */ /* 0x000e620000000800 */
[----:B------:R-:W-:Y:S02]  /*6400*/  ISETP.NE.AND.EX P0, PT, R15, RZ, PT, P0 ;  /* 0x000000ff0f00720c */ /* 0x000fe40003f05300 */
[----:B---3--:R-:W-:-:S05]  /*6410*/  SHF.R.U64 R23, R26, R6, R5 ;  /* 0x000000061a177219 */ /* 0x008fca0000001205 */
[----:B------:R-:W3:Y:S01]  /*6420*/  LDC R22, c[0x0][0x8b8] ;  /* 0x00022e00ff167b82 */ /* 0x000ee20000000800 */
[----:B------:R-:W-:-:S04]  /*6430*/  SHF.R.U32.HI R4, RZ, R6, R5 ;  /* 0x00000006ff047219 */ /* 0x000fc80000011605 */
[-CC-:B--2---:R-:W-:Y:S02]  /*6440*/  SHF.R.U64 R21, R23, R27.reuse, R4.reuse ;  /* 0x0000001b17157219 */ /* 0x184fe40000001204 */
[----:B------:R-:W-:Y:S01]  /*6450*/  SHF.R.U32.HI R27, RZ, R27, R4 ;  /* 0x0000001bff1b7219 */ /* 0x000fe20000011604 */
[----:B------:R-:W2:Y:S02]  /*6460*/  LDC R20, c[0x0][0x8a8] ;  /* 0x00022a00ff147b82 */ /* 0x000ea40000000800 */
[----:B------:R-:W-:Y:S02]  /*6470*/  IMAD.MOV.U32 R4, RZ, RZ, R21 ;  /* 0x000000ffff047224 */ /* 0x000fe400078e0015 */
[----:B------:R-:W-:Y:S01]  /*6480*/  IMAD.MOV.U32 R5, RZ, RZ, R27 ;  /* 0x000000ffff057224 */ /* 0x000fe200078e001b */
[----:B----4-:R-:W-:Y:S06]  /*6490*/  @!P0 BRA `(.L_x_139) ;  /* 0x0000000000288947 */ /* 0x010fec0003800000 */
[----:B------:R-:W4:Y:S02]  /*64a0*/  LDC R4, c[0x0][0x8f4] ;  /* 0x00023d00ff047b82 */ /* 0x000f240000000800 */
[----:B----4-:R-:W-:-:S05]  /*64b0*/  IADD3 R5, P0, R21, R4, RZ ;  /* 0x0000000415057210 */ /* 0x010fca0007f1e0ff */
[----:B------:R-:W-:-:S04]  /*64c0*/  IMAD.X R27, RZ, RZ, R27, P0 ;  /* 0x000000ffff1b7224 */ /* 0x000fc800000e061b */
[----:B------:R-:W-:-:S04]  /*64d0*/  IMAD.WIDE.U32 R6, R27, R14, RZ ;  /* 0x0000000e1b067225 */ /* 0x000fc800078e00ff */
[----:B------:R-:W-:-:S04]  /*64e0*/  IMAD.WIDE.U32 R6, P0, R5, R15, R6 ;  /* 0x0000000f05067225 */ /* 0x000fc80007800006 */
[----:B------:R-:W-:-:S04]  /*64f0*/  IMAD.WIDE.U32 R4, R5, R14, RZ ;  /* 0x0000000e05047225 */ /* 0x000fc800078e00ff */
[----:B------:R-:W-:Y:S01]  /*6500*/  IMAD.MOV.U32 R4, RZ, RZ, R7 ;  /* 0x000000ffff047224 */ /* 0x000fe200078e0007 */
[----:B------:R-:W-:Y:S01]  /*6510*/  IADD3 RZ, P1, R5, R6, RZ ;  /* 0x0000000605ff7210 */ /* 0x000fe20007f3e0ff */
[----:B------:R-:W-:-:S04]  /*6520*/  IMAD.X R5, RZ, RZ, RZ, P0 ;  /* 0x000000ffff057224 */ /* 0x000fc800000e06ff */
[----:B------:R-:W-:-:S08]  /*6530*/  IMAD.WIDE.U32.X R4, R27, R15, R4, P1 ;  /* 0x0000000f1b047225 */ /* 0x000fd000008e0404 */
.L_x_139:
[----:B------:R-:W-:Y:S02]  /*6540*/  SHF.R.U64 R25, R4, R25, R5 ;  /* 0x0000001904197219 */ /* 0x000fe40000001205 */
[----:B------:R-:W-:Y:S02]  /*6550*/  LOP3.LUT R4, R23, R12, RZ, 0xc0, !PT ;  /* 0x0000000c17047212 */ /* 0x000fe400078ec0ff */
[----:B------:R-:W-:Y:S01]  /*6560*/  LOP3.LUT R26, R26, R11, RZ, 0xc0, !PT ;  /* 0x0000000b1a1a7212 */ /* 0x000fe200078ec0ff */
[----:B------:R-:W-:Y:S02]  /*6570*/  IMAD.MOV R5, RZ, RZ, -R25 ;  /* 0x000000ffff057224 */ /* 0x000fe400078e0a19 */
[----:B------:R-:W-:Y:S02]  /*6580*/  IMAD R4, R9, R25, R4 ;  /* 0x0000001909047224 */ /* 0x000fe400078e0204 */
[----:B-1----:R-:W-:Y:S02]  /*6590*/  IMAD R21, R5, R24, R21 ;  /* 0x0000001805157224 */ /* 0x002fe400078e0215 */
[----:B---3--:R-:W-:Y:S01]  /*65a0*/  IMAD R22, R4, R22, R13 ;  /* 0x0000001604167224 */ /* 0x008fe200078e020d */
[----:B------:R-:W-:Y:S01]  /*65b0*/  MOV R4, 0x1 ;  /* 0x0000000100047802 */ /* 0x000fe20000000f00 */
[----:B--2---:R-:W-:-:S02]  /*65c0*/  IMAD R5, R21, R20, R26 ;  /* 0x0000001415057224 */ /* 0x004fc400078e021a */
[----:B------:R-:W-:-:S03]  /*65d0*/  IMAD.MOV.U32 R20, RZ, RZ, R19 ;  /* 0x000000ffff147224 */ /* 0x000fc600078e0013 */
[----:B------:R-:W-:Y:S02]  /*65e0*/  SEL R21, R5, R22, !P2 ;  /* 0x0000001605157207 */ /* 0x000fe40005000000 */
[----:B------:R-:W-:-:S07]  /*65f0*/  SEL R22, R22, R5, !P2 ;  /* 0x0000000516167207 */ /* 0x000fce0005000000 */
.L_x_137:
[----:B------:R-:W-:-:S13]  /*6600*/  LOP3.LUT P0, RZ, R4, 0xff, RZ, 0xc0, !PT ;  /* 0x000000ff04ff7812 */ /* 0x000fda000780c0ff */
[----:B------:R-:W-:Y:S05]  /*6610*/  @P0 BRA `(.L_x_140) ;  /* 0xfffffff000580947 */ /* 0x000fea000383ffff */
.L_x_108:
[----:B------:R-:W-:-:S13]  /*6620*/  ELECT P0, URZ, PT ;  /* 0x00000000003f782f */ /* 0x000fda0003800000 */
[----:B------:R-:W-:Y:S05]  /*6630*/  @!P0 BRA `(.L_x_14) ;  /* 0x0000001000908947 */ /* 0x000fea0003800000 */
[----:B------:R-:W-:-:S04]  /*6640*/  LOP3.LUT R18, R18, 0x2, RZ, 0xfc, !PT ;  /* 0x0000000212127812 */ /* 0x000fc800078efcff */
[----:B------:R-:W-:-:S13]  /*6650*/  ISETP.NE.AND P1, PT, R18, 0x3, PT ;  /* 0x000000031200780c */ /* 0x000fda0003f25270 */
[----:B------:R-:W-:Y:S05]  /*6660*/  @!P1 BRA `(.L_x_141) ;  /* 0x0000000000049947 */ /* 0x000fea0003800000 */
[----:B------:R-:W-:Y:S01]  /*6670*/  BPT.TRAP 0x1 ;  /* 0x000000040000795c */ /* 0x000fe20000300000 */
.L_x_141:
[----:B--2--5:R-:W-:Y:S01]  /*6680*/  IMAD.U32 R3, RZ, RZ, UR36 ;  /* 0x00000024ff037e24 */ /* 0x024fe2000f8e00ff */
[----:B------:R-:W-:Y:S02]  /*6690*/  MOV R2, 0x400 ;  /* 0x0000040000027802 */ /* 0x000fe40000000f00 */
[----:B------:R-:W-:Y:S02]  /*66a0*/  SHF.L.U32 R0, R8, 0x1f, RZ ;  /* 0x0000001f08007819 */ /* 0x000fe400000006ff */
[----:B------:R-:W-:-:S04]  /*66b0*/  LEA R3, R3, R2, 0x18 ;  /* 0x0000000203037211 */ /* 0x000fc800078ec0ff */
[----:B------:R-:W2:Y:S02]  /*66c0*/  SYNCS.PHASECHK.TRANS64.TRYWAIT P0, [R3+URZ+0x80], R0 ;  /* 0x00008000030075a7 */ /* 0x000ea4000800017f */
[----:B--2---:R-:W-:Y:S05]  /*66d0*/  @!P0 BRA `(.L_x_142) ;  /* 0x0000001400688947 */ /* 0x004fea0003800000 */
.L_x_177:
[----:B------:R-:W-:Y:S05]  /*66e0*/  @!P1 BRA `(.L_x_143) ;  /* 0x0000000000049947 */ /* 0x000fea0003800000 */
[----:B------:R-:W-:Y:S01]  /*66f0*/  BPT.TRAP 0x1 ;  /* 0x000000040000795c */ /* 0x000fe20000300000 */
.L_x_143:
[----:B------:R-:W5:Y:S02]  /*6700*/  SYNCS.PHASECHK.TRANS64.TRYWAIT P0, [R3+URZ+0x88], R0 ;  /* 0x00008800030075a7 */ /* 0x000f64000800017f */
[----:B-----5:R-:W-:Y:S05]  /*6710*/  @!P0 BRA `(.L_x_144) ;  /* 0x00000014006c8947 */ /* 0x020fea0003800000 */
.L_x_178:
[----:B------:R-:W-:Y:S05]  /*6720*/  @!P1 BRA `(.L_x_145) ;  /* 0x0000000000049947 */ /* 0x000fea0003800000 */
[----:B------:R-:W-:Y:S01]  /*6730*/  BPT.TRAP 0x1 ;  /* 0x000000040000795c */ /* 0x000fe20000300000 */
.L_x_145:
[----:B------:R-:W5:Y:S02]  /*6740*/  SYNCS.PHASECHK.TRANS64.TRYWAIT P0, [R3+URZ+0x90], R0 ;  /* 0x00009000030075a7 */ /* 0x000f64000800017f */
[----:B-----5:R-:W-:Y:S05]  /*6750*/  @!P0 BRA `(.L_x_146) ;  /* 0x0000001400708947 */ /* 0x020fea0003800000 */
.L_x_179:
[----:B------:R-:W-:Y:S05]  /*6760*/  @!P1 BRA `(.L_x_147) ;  /* 0x0000000000049947 */ /* 0x000fea0003800000 */
[----:B------:R-:W-:Y:S01]  /*6770*/  BPT.TRAP 0x1 ;  /* 0x000000040000795c */ /* 0x000fe20000300000 */
.L_x_147:
[----:B------:R-:W-:-:S07]  /*6780*/  SHF.L.U32 R8, R8, 0x1f, RZ ;  /* 0x0000001f08087819 */ /* 0x000fce00000006ff */
.L_x_148:
[----:B------:R1:W1:Y:S02]  /*6790*/  SYNCS.PHASECHK.TRANS64.TRYWAIT P0, [R3+URZ+0x98], R8 ;  /* 0x00009808030075a7 */ /* 0x000264000800017f */
[----:B-1----:R-:W-:Y:S05]  /*67a0*/  @!P0 NANOSLEEP.SYNCS 0x989680 ;  /* 0x009896800000895d */ /* 0x002fea0003900000 */
[----:B------:R-:W1:Y:S02]  /*67b0*/  @!P0 SYNCS.PHASECHK.TRANS64 P0, [R3+URZ+0x98], R8 ;  /* 0x00009808030085a7 */ /* 0x000e64000800007f */
[----:B-1----:R-:W-:Y:S05]  /*67c0*/  @P0 BRA `(.L_x_14) ;  /* 0x00000010002c0947 */ /* 0x002fea0003800000 */
[----:B------:R-:W-:Y:S05]  /*67d0*/  BRA `(.L_x_148) ;  /* 0xfffffffc00ec7947 */ /* 0x000fea000383ffff */
.L_x_103:
[----:B------:R-:W-:Y:S01]  /*67e0*/  LOP3.LUT P0, RZ, R10, 0xff, RZ, 0xc0, !PT ;  /* 0x000000ff0aff7812 */ /* 0x000fe2000780c0ff */
[----:B------:R-:W-:Y:S02]  /*67f0*/  IMAD.MOV.U32 R3, RZ, RZ, 0x1 ;  /* 0x00000001ff037424 */ /* 0x000fe400078e00ff */
[----:B------:R-:W-:-:S10]  /*6800*/  IMAD.MOV.U32 R13, RZ, RZ, RZ ;  /* 0x000000ffff0d7224 */ /* 0x000fd400078e00ff */
[----:B------:R-:W-:Y:S05]  /*6810*/  @!P0 BRA `(.L_x_149) ;  /* 0x0000000c001c8947 */ /* 0x000fea0003800000 */
[----:B------:R-:W2:Y:S01]  /*6820*/  LDC R3, c[0x0][0x28c] ;  /* 0x0000a300ff037b82 */ /* 0x000ea20000000800 */
[----:B------:R-:W-:Y:S01]  /*6830*/  ULDC UR7, c[0x0][0x900] ;  /* 0x0002400000077ab9 */ /* 0x000fe20000000800 */
[----:B------:R-:W-:Y:S01]  /*6840*/  UMOV UR8, 0xffffffff ;  /* 0xffffffff00087882 */ /* 0x000fe20000000000 */
[----:B------:R-:W-:Y:S01]  /*6850*/  BSSY B0, `(.L_x_149) ;  /* 0x00000c3000007945 */ /* 0x000fe20003800000 */
[----:B-1----:R-:W-:Y:S01]  /*6860*/  USHF.L.U32 UR4, UR36, 0x6, URZ ;  /* 0x0000000624047899 */ /* 0x002fe2000800063f */
[----:B------:R-:W-:Y:S01]  /*6870*/  IMAD.MOV.U32 R11, RZ, RZ, 0x1 ;  /* 0x00000001ff0b7424 */ /* 0x000fe200078e00ff */
[----:B------:R-:W-:Y:S01]  /*6880*/  USHF.L.U32 UR5, UR36, 0xc, URZ ;  /* 0x0000000c24057899 */ /* 0x000fe2000800063f */
[----:B------:R-:W-:Y:S01]  /*6890*/  LOP3.LUT R10, R19, 0x2, RZ, 0xfc, !PT ;  /* 0x00000002130a7812 */ /* 0x000fe200078efcff */
[----:B------:R-:W-:Y:S01]  /*68a0*/  USHF.L.U32 UR8, UR8, UR7, URZ ;  /* 0x0000000708087299 */ /* 0x000fe2000800063f */
[----:B------:R-:W-:Y:S01]  /*68b0*/  IMAD.MOV.U32 R13, RZ, RZ, RZ ;  /* 0x000000ffff0d7224 */ /* 0x000fe200078e00ff */
[----:B------:R-:W-:Y:S01]  /*68c0*/  ULDC UR6, c[0x0][0x8a8] ;  /* 0x00022a0000067ab9 */ /* 0x000fe20000000800 */
[----:B------:R-:W-:Y:S01]  /*68d0*/  UMOV UR9, 0x1 ;  /* 0x0000000100097882 */ /* 0x000fe20000000000 */
[----:B------:R-:W-:-:S02]  /*68e0*/  ULOP3.LUT UR4, UR4, 0x40, URZ, 0xc0, !UPT ;  /* 0x0000004004047892 */ /* 0x000fc4000f8ec03f */
[----:B------:R-:W-:Y:S02]  /*68f0*/  ULOP3.LUT UR5, UR5, 0x1000, URZ, 0xc0, !UPT ;  /* 0x0000100005057892 */ /* 0x000fe4000f8ec03f */
[----:B------:R-:W-:Y:S02]  /*6900*/  UIADD3 UR17, UR6, -0x1, URZ ;  /* 0xffffffff06117890 */ /* 0x000fe4000fffe03f */
[----:B------:R-:W-:Y:S02]  /*6910*/  USHF.L.U32 UR19, UR9, UR7, URZ ;  /* 0x0000000709137299 */ /* 0x000fe4000800063f */
[----:B------:R-:W-:Y:S01]  /*6920*/  ULOP3.LUT UR18, URZ, UR8, URZ, 0x33, !UPT ;  /* 0x000000083f127292 */ /* 0x000fe2000f8e333f */
[----:B------:R-:W-:Y:S01]  /*6930*/  ULDC.64 UR22, c[0x0][0x198] ;  /* 0x0000660000167ab9 */ /* 0x000fe20000000a00 */
[----:B--2---:R-:W-:-:S05]  /*6940*/  VIADD R3, R3, 0x3f ;  /* 0x0000003f03037836 */ /* 0x004fca0000000000 */
[----:B------:R-:W-:-:S04]  /*6950*/  SHF.R.S32.HI R4, RZ, 0x1f, R3 ;  /* 0x0000001fff047819 */ /* 0x000fc80000011403 */
[----:B------:R-:W-:Y:S01]  /*6960*/  LEA.HI R4, R4, R3, RZ, 0x6 ;  /* 0x0000000304047211 */ /* 0x000fe200078f30ff */
[----:B------:R-:W-:-:S03]  /*6970*/  IMAD.MOV.U32 R3, RZ, RZ, 0x1 ;  /* 0x00000001ff037424 */ /* 0x000fc600078e00ff */
[----:B------:R-:W-:-:S04]  /*6980*/  SHF.R.S32.HI R8, RZ, 0x6, R4 ;  /* 0x00000006ff087819 */ /* 0x000fc80000011404 */
[----:B------:R-:W-:-:S07]  /*6990*/  IADD3 R9, R8, 0x1, RZ ;  /* 0x0000000108097810 */ /* 0x000fce0007ffe0ff */
.L_x_160:
[----:B------:R-:W-:-:S03]  /*69a0*/  UMOV UR6, 0xffffffff ;  /* 0xffffffff00067882 */ /* 0x000fc60000000000 */
[----:B------:R-:W-:Y:S05]  /*69b0*/  BRA.DIV UR6, `(.L_x_150) ;  /* 0x0000001206ec7947 */ /* 0x000fea000b800000 */
[----:B------:R-:W-:-:S13]  /*69c0*/  ELECT P6, URZ, PT ;  /* 0x00000000003f782f */ /* 0x000fda00038c0000 */
.L_x_182:
[----:B------:R-:W1:Y:S01]  /*69d0*/  LDC R4, c[0x0][0x28c] ;  /* 0x0000a300ff047b82 */ /* 0x000e620000000800 */
[----:B------:R-:W-:Y:S01]  /*69e0*/  BSSY B1, `(.L_x_151) ;  /* 0x0000038000017945 */ /* 0x000fe20003800000 */
[----:B-1----:R-:W-:-:S13]  /*69f0*/  ISETP.LT.OR P6, PT, R4, 0x1, !P6 ;  /* 0x000000010400780c */ /* 0x002fda00077c1670 */
[----:B------:R-:W-:Y:S05]  /*6a00*/  @P6 BRA `(.L_x_152) ;  /* 0x0000000000d46947 */ /* 0x000fea0003800000 */
[----:B------:R-:W-:Y:S01]  /*6a10*/  LEA R21, R21, UR4, 0x7 ;  /* 0x0000000415157c11 */ /* 0x000fe2000f8e38ff */
[----:B------:R-:W-:Y:S02]  /*6a20*/  IMAD.SHL.U32 R22, R22, 0x80, RZ ;  /* 0x0000008016167824 */ /* 0x000fe400078e00ff */
[----:B------:R-:W-:Y:S02]  /*6a30*/  IMAD.MOV.U32 R18, RZ, RZ, RZ ;  /* 0x000000ffff127224 */ /* 0x000fe400078e00ff */
[----:B------:R-:W-:Y:S02]  /*6a40*/  IMAD.MOV.U32 R4, RZ, RZ, R9 ;  /* 0x000000ffff047224 */ /* 0x000fe400078e0009 */
[----:B------:R-:W-:Y:S02]  /*6a50*/  IMAD.MOV.U32 R5, RZ, RZ, R3 ;  /* 0x000000ffff057224 */ /* 0x000fe400078e0003 */
[----:B------:R-:W-:-:S07]  /*6a60*/  IMAD.MOV.U32 R6, RZ, RZ, R13 ;  /* 0x000000ffff067224 */ /* 0x000fce00078e000d */
.L_x_155:
[----:B------:R-:W1:Y:S01]  /*6a70*/  S2R R12, SR_CgaCtaId ;  /* 0x00000000000c7919 */ /* 0x000e620000008800 */
[----:B------:R-:W-:Y:S02]  /*6a80*/  MOV R7, 0x400 ;  /* 0x0000040000077802 */ /* 0x000fe40000000f00 */
[----:B------:R-:W-:Y:S02]  /*6a90*/  LOP3.LUT P1, RZ, R0, 0x7f, RZ, 0xc0, !PT ;  /* 0x0000007f00ff7812 */ /* 0x000fe4000782c0ff */
[----:B-1----:R-:W-:Y:S02]  /*6aa0*/  LEA R15, R12, R7, 0x18 ;  /* 0x000000070c0f7211 */ /* 0x002fe400078ec0ff */
[----:B------:R-:W-:-:S09]  /*6ab0*/  SHF.L.U32 R7, R5, 0x1f, RZ ;  /* 0x0000001f05077819 */ /* 0x000fd200000006ff */
[----:B------:R-:W1:Y:S01]  /*6ac0*/  @!P1 LDC R12, c[0x0][0x500] ;  /* 0x00014000ff0c9b82 */ /* 0x000e620000000800 */
[----:B------:R-:W-:-:S04]  /*6ad0*/  IMAD R14, R6, 0x8, R15 ;  /* 0x00000008060e7824 */ /* 0x000fc800078e020f */
[----:B------:R-:W2:Y:S02]  /*6ae0*/  SYNCS.PHASECHK.TRANS64.TRYWAIT P0, [R14+URZ+0x30], R7 ;  /* 0x000030070e0075a7 */ /* 0x000ea4000800017f */
[----:B--2---:R-:W-:Y:S05]  /*6af0*/  @!P0 BRA `(.L_x_153) ;  /* 0x0000001000bc8947 */ /* 0x004fea0003800000 */
.L_x_183:
[----:B--2---:R-:W-:Y:S01]  /*6b00*/  PRMT R7, R10, 0x9910, RZ ;  /* 0x000099100a077816 */ /* 0x004fe200000000ff */
[----:B-1----:R1:W-:Y:S03]  /*6b10*/  @!P1 SYNCS.ARRIVE.TRANS64 RZ, [R14+URZ], R12 ;  /* 0x0000000c0eff99a7 */ /* 0x0023e6000800003f */
[----:B------:R-:W-:-:S13]  /*6b20*/  ISETP.NE.AND P0, PT, R7, 0x2, PT ;  /* 0x000000020700780c */ /* 0x000fda0003f05270 */
[----:B-1----:R-:W-:Y:S05]  /*6b30*/  @P0 BRA `(.L_x_154) ;  /* 0x0000000000040947 */ /* 0x002fea0003800000 */
[----:B------:R-:W-:Y:S01]  /*6b40*/  BPT.TRAP 0x1 ;  /* 0x000000040000795c */ /* 0x000fe20000300000 */
.L_x_154:
[C---:B------:R-:W-:Y:S01]  /*6b50*/  LEA R7, R6.reuse, UR5, 0xd ;  /* 0x0000000506077c11 */ /* 0x040fe2000f8e68ff */
[--C-:B------:R-:W-:Y:S01]  /*6b60*/  IMAD R12, R6, 0x4000, R15.reuse ;  /* 0x00004000060c7824 */ /* 0x100fe200078e020f */
[----:B------:R-:W-:Y:S01]  /*6b70*/  R2UR UR9, R14 ;  /* 0x000000000e0972ca */ /* 0x000fe200000e0000 */
[----:B------:R-:W-:Y:S01]  /*6b80*/  VIADD R4, R4, 0xffffffff ;  /* 0xffffffff04047836 */ /* 0x000fe20000000000 */
[----:B------:R-:W-:Y:S01]  /*6b90*/  UIADD3 UR6, UP0, UR22, 0xf0, URZ ;  /* 0x000000f016067890 */ /* 0x000fe2000ff1e03f */
[----:B------:R-:W-:Y:S01]  /*6ba0*/  IMAD R7, R7, 0x2, R15 ;  /* 0x0000000207077824 */ /* 0x000fe200078e020f */
[----:B------:R-:W-:Y:S01]  /*6bb0*/  R2UR UR7, R12 ;  /* 0x000000000c0772ca */ /* 0x000fe200000e0000 */
[----:B------:R-:W-:Y:S01]  /*6bc0*/  UIADD3 UR24, UP1, UR22, 0x1f0, URZ ;  /* 0x000001f016187890 */ /* 0x000fe2000ff3e03f */
[----:B------:R-:W-:Y:S01]  /*6bd0*/  R2UR UR11, R22 ;  /* 0x00000000160b72ca */ /* 0x000fe200000e0000 */
[----:B------:R-:W-:Y:S01]  /*6be0*/  UMOV UR14, 0x0 ;  /* 0x00000000000e7882 */ /* 0x000fe20000000000 */
[----:B------:R-:W-:Y:S01]  /*6bf0*/  R2UR UR8, R7 ;  /* 0x00000000070872ca */ /* 0x000fe200000e0000 */
[----:B------:R-:W-:Y:S01]  /*6c00*/  UIADD3.X UR25, URZ, UR23, URZ, UP1, !UPT ;  /* 0x000000173f197290 */ /* 0x000fe20008ffe43f */
[----:B------:R-:W-:Y:S01]  /*6c10*/  R2UR UR10, R18 ;  /* 0x00000000120a72ca */ /* 0x000fe200000e0000 */
[----:B------:R-:W-:Y:S01]  /*6c20*/  UMOV UR15, 0x10000000 ;  /* 0x10000000000f7882 */ /* 0x000fe20000000000 */
[----:B------:R-:W-:Y:S01]  /*6c30*/  R2UR UR12, R20 ;  /* 0x00000000140c72ca */ /* 0x000fe200000e0000 */
[----:B------:R-:W-:Y:S01]  /*6c40*/  UMOV UR21, 0x30000 ;  /* 0x0003000000157882 */ /* 0x000fe20000000000 */
[----:B------:R-:W-:Y:S01]  /*6c50*/  R2UR UR20, R21 ;  /* 0x00000000151472ca */ /* 0x000fe200000e0000 */
[----:B------:R-:W-:Y:S01]  /*6c60*/  VIADD R18, R18, 0x40 ;  /* 0x0000004012127836 */ /* 0x000fe20000000000 */
[----:B------:R-:W-:Y:S01]  /*6c70*/  ISETP.GT.AND P1, PT, R4, 0x1, PT ;  /* 0x000000010400780c */ /* 0x000fe20003f24270 */
[----:B------:R-:W-:Y:S01]  /*6c80*/  UIADD3 UR13, UR7, 0x8400, URZ ;  /* 0x00008400070d7890 */ /* 0x000fe2000fffe03f */
[----:B------:R-:W-:Y:S01]  /*6c90*/  IADD3 R6, R6, 0x1, RZ ;  /* 0x0000000106067810 */ /* 0x000fe20007ffe0ff */
[----:B------:R-:W-:-:S02]  /*6ca0*/  UIADD3.X UR7, URZ, UR23, URZ, UP0, !UPT ;  /* 0x000000173f077290 */ /* 0x000fc400087fe43f */
[----:B------:R-:W-:Y:S01]  /*6cb0*/  UIADD3 UR16, UR8, 0x20400, URZ ;  /* 0x0002040008107890 */ /* 0x000fe2000fffe03f */
[C---:B------:R-:W-:Y:S02]  /*6cc0*/  ISETP.NE.AND P0, PT, R6.reuse, 0x6, PT ;  /* 0x000000060600780c */ /* 0x040fe40003f05270 */
[----:B------:R-:W-:Y:S02]  /*6cd0*/  UMOV UR8, UR13 ;  /* 0x0000000d00087c82 */ /* 0x000fe40008000000 */
[----:B------:R-:W-:Y:S02]  /*6ce0*/  SEL R12, RZ, 0x1, P0 ;  /* 0x00000001ff0c7807 */ /* 0x000fe40000000000 */
[----:B------:R1:W-:Y:S01]  /*6cf0*/  UTMALDG.3D [UR8], [UR6], desc[UR14] ;  /* 0x00000e08060075b4 */ /* 0x0003e20008011000 */
[----:B------:R-:W-:Y:S02]  /*6d00*/  SEL R6, R6, RZ, P0 ;  /* 0x000000ff06067207 */ /* 0x000fe40000000000 */
[----:B------:R-:W-:Y:S01]  /*6d10*/  LOP3.LUT R5, R5, R12, RZ, 0x3c, !PT ;  /* 0x0000000c05057212 */ /* 0x000fe200078e3cff */
[----:B-1----:R-:W-:Y:S01]  /*6d20*/  UMOV UR8, UR16 ;  /* 0x0000001000087c82 */ /* 0x002fe20008000000 */
[----:B------:R-:W-:-:S02]  /*6d30*/  UMOV UR11, UR20 ;  /* 0x00000014000b7c82 */ /* 0x000fc40008000000 */
[----:B------:R1:W-:Y:S02]  /*6d40*/  UTMALDG.3D.MULTICAST [UR8], [UR24], UR21, desc[UR14] ;  /* 0x00000e08180073b4 */ /* 0x0003e40008011815 */
[----:B-1----:R-:W-:Y:S05]  /*6d50*/  @P1 BRA `(.L_x_155) ;  /* 0xfffffffc00441947 */ /* 0x002fea000383ffff */
.L_x_152:
[----:B------:R-:W-:Y:S05]  /*6d60*/  BSYNC B1 ;  /* 0x0000000000017941 */ /* 0x000fea0003800000 */
.L_x_151:
[----:B------:R-:W-:Y:S01]  /*6d70*/  LOP3.LUT P1, RZ, R11, 0xff, RZ, 0xc0, !PT ;  /* 0x000000ff0bff7812 */ /* 0x000fe2000782c0ff */
[C---:B------:R-:W-:Y:S01]  /*6d80*/  IMAD.IADD R13, R8.reuse, 0x1, R13 ;  /* 0x00000001080d7824 */ /* 0x040fe200078e020d */
[----:B------:R-:W-:Y:S01]  /*6d90*/  ULDC.64 UR6, c[0x0][0x8f8] ;  /* 0x00023e0000067ab9 */ /* 0x000fe20000000a00 */
[C---:B------:R-:W-:Y:S01]  /*6da0*/  ISETP.GE.U32.AND P2, PT, R8.reuse, 0x6, PT ;  /* 0x000000060800780c */ /* 0x040fe20003f46070 */
[----:B------:R-:W-:Y:S01]  /*6db0*/  BSSY B1, `(.L_x_156) ;  /* 0x000006a000017945 */ /* 0x000fe20003800000 */
[----:B------:R-:W-:Y:S01]  /*6dc0*/  IMAD.MOV.U32 R22, RZ, RZ, -0x1 ;  /* 0xffffffffff167424 */ /* 0x000fe200078e00ff */
[----:B------:R-:W-:Y:S01]  /*6dd0*/  ISETP.GT.U32.AND P0, PT, R13, 0x5, PT ;  /* 0x000000050d00780c */ /* 0x000fe20003f04070 */
[----:B------:R-:W-:Y:S01]  /*6de0*/  IMAD.MOV.U32 R21, RZ, RZ, -0x1 ;  /* 0xffffffffff157424 */ /* 0x000fe200078e00ff */
[----:B------:R-:W-:Y:S01]  /*6df0*/  PRMT R11, RZ, 0x7610, R11 ;  /* 0x00007610ff0b7816 */ /* 0x000fe2000000000b */
[----:B------:R-:W-:Y:S01]  /*6e00*/  IMAD.MOV.U32 R20, RZ, RZ, -0x1 ;  /* 0xffffffffff147424 */ /* 0x000fe200078e00ff */
[----:B------:R-:W-:-:S03]  /*6e10*/  ISETP.LT.U32.AND P0, PT, R8, 0x6, P0 ;  /* 0x000000060800780c */ /* 0x000fc60000701070 */
[----:B------:R-:W1:Y:S01]  /*6e20*/  @P1 S2R R5, SR_CgaCtaId ;  /* 0x0000000000051919 */ /* 0x000e620000008800 */
[----:B------:R-:W-:-:S04]  /*6e30*/  @P1 MOV R4, 0x400 ;  /* 0x0000040000041802 */ /* 0x000fc80000000f00 */
[----:B-1----:R-:W-:Y:S01]  /*6e40*/  @P1 LEA R6, R5, R4, 0x18 ;  /* 0x0000000405061211 */ /* 0x002fe200078ec0ff */
[----:B------:R-:W-:Y:S01]  /*6e50*/  IMAD.WIDE.U32 R4, R13, -0x55555555, RZ ;  /* 0xaaaaaaab0d047825 */ /* 0x000fe200078e00ff */
[----:B------:R-:W-:Y:S02]  /*6e60*/  SEL R4, RZ, 0x1, !P0 ;  /* 0x00000001ff047807 */ /* 0x000fe40004000000 */
[----:B------:R1:W-:Y:S01]  /*6e70*/  @P1 SYNCS.ARRIVE.TRANS64.A1T0 RZ, [R6+URZ+0xa8], RZ ;  /* 0x0000a8ff06ff19a7 */ /* 0x0003e2000810003f */
[----:B------:R-:W-:Y:S02]  /*6e80*/  IADD3 R16, P1, R16, UR38, RZ ;  /* 0x0000002610107c10 */ /* 0x000fe4000ff3e0ff */
[----:B------:R-:W-:Y:S02]  /*6e90*/  LOP3.LUT R3, R3, R4, RZ, 0x3c, !PT ;  /* 0x0000000403037212 */ /* 0x000fe400078e3cff */
[----:B------:R-:W-:Y:S02]  /*6ea0*/  IADD3.X R17, R17, UR37, RZ, P1, !PT ;  /* 0x0000002511117c10 */ /* 0x000fe40008ffe4ff */
[----:B------:R-:W-:-:S02]  /*6eb0*/  ISETP.GE.U32.AND P0, PT, R16, UR6, PT ;  /* 0x0000000610007c0c */ /* 0x000fc4000bf06070 */
[----:B-1----:R-:W-:Y:S02]  /*6ec0*/  SHF.R.U32.HI R6, RZ, 0x2, R5 ;  /* 0x00000002ff067819 */ /* 0x002fe40000011605 */
[----:B------:R-:W-:Y:S02]  /*6ed0*/  ISETP.GE.U32.AND.EX P0, PT, R17, UR7, PT, P0 ;  /* 0x0000000711007c0c */ /* 0x000fe4000bf06100 */
[----:B------:R-:W-:Y:S01]  /*6ee0*/  @P2 LOP3.LUT R3, R3, 0x1, R6, 0x78, !PT ;  /* 0x0000000103032812 */ /* 0x000fe200078e7806 */
[----:B------:R-:W-:Y:S01]  /*6ef0*/  IMAD R13, R6, -0x6, R13 ;  /* 0xfffffffa060d7824 */ /* 0x000fe200078e020d */
[----:B------:R-:W-:-:S09]  /*6f00*/  PRMT R4, RZ, 0x7610, R4 ;  /* 0x00007610ff047816 */ /* 0x000fd20000000004 */
[----:B------:R-:W-:Y:S05]  /*6f10*/  @P0 BRA `(.L_x_157) ;  /* 0x00000004004c0947 */ /* 0x000fea0003800000 */
[----:B------:R-:W1:Y:S01]  /*6f20*/  S2R R14, SR_CTAID.X ;  /* 0x00000000000e7919 */ /* 0x000e620000002500 */
[----:B------:R-:W-:Y:S01]  /*6f30*/  ULDC.64 UR6, c[0x0][0x8d0] ;  /* 0x0002340000067ab9 */ /* 0x000fe20000000a00 */
[----:B------:R-:W2:Y:S01]  /*6f40*/  LDC R15, c[0x0][0x144] ;  /* 0x00005100ff0f7b82 */ /* 0x000ea20000000800 */
[----:B------:R-:W-:Y:S01]  /*6f50*/  ISETP.NE.U32.AND P0, PT, RZ, UR6, PT ;  /* 0x00000006ff007c0c */ /* 0x000fe2000bf05070 */
[----:B------:R-:W3:Y:S01]  /*6f60*/  S2R R12, SR_CTAID.Y ;  /* 0x00000000000c7919 */ /* 0x000ee20000002600 */
[----:B------:R-:W-:Y:S01]  /*6f70*/  ULDC UR8, c[0x0][0x150] ;  /* 0x0000540000087ab9 */ /* 0x000fe20000000800 */
[----:B------:R-:W-:Y:S01]  /*6f80*/  ULDC UR9, c[0x0][0x8d8] ;  /* 0x0002360000097ab9 */ /* 0x000fe20000000800 */
[----:B------:R-:W-:Y:S01]  /*6f90*/  ISETP.NE.AND.EX P0, PT, RZ, UR7, PT, P0 ;  /* 0x00000007ff007c0c */ /* 0x000fe2000bf05300 */
[----:B------:R-:W-:Y:S01]  /*6fa0*/  IMAD.MOV.U32 R4, RZ, RZ, R16 ;  /* 0x000000ffff047224 */ /* 0x000fe200078e0010 */
[----:B-1----:R-:W-:-:S05]  /*6fb0*/  I2FP.F32.U32 R5, R14 ;  /* 0x0000000e00057245 */ /* 0x002fca0000201000 */
[----:B------:R-:W-:Y:S01]  /*6fc0*/  FMUL R18, R5, UR8 ;  /* 0x0000000805127c20 */ /* 0x000fe20008400000 */
[----:B------:R-:W-:-:S05]  /*6fd0*/  IMAD.MOV.U32 R5, RZ, RZ, R17 ;  /* 0x000000ffff057224 */ /* 0x000fca00078e0011 */
[----:B---3--:R-:W-:Y:S05]  /*6fe0*/  @!P0 BRA `(.L_x_158) ;  /* 0x0000000000288947 */ /* 0x008fea0003800000 */
[----:B------:R-:W-:Y:S02]  /*6ff0*/  ULDC UR8, c[0x0][0x8dc] ;  /* 0x0002370000087ab9 */ /* 0x000fe40000000800 */
[----:B------:R-:W-:-:S04]  /*7000*/  IADD3 R5, P0, R16, UR8, RZ ;  /* 0x0000000810057c10 */ /* 0x000fc8000ff1e0ff */
[----:B------:R-:W-:-:S05]  /*7010*/  IADD3.X R21, RZ, R17, RZ, P0, !PT ;  /* 0x00000011ff157210 */ /* 0x000fca00007fe4ff */
[----:B------:R-:W-:-:S04]  /*7020*/  IMAD.WIDE.U32 R6, R21, UR6, RZ ;  /* 0x0000000615067c25 */ /* 0x000fc8000f8e00ff */
[----:B------:R-:W-:-:S04]  /*7030*/  IMAD.WIDE.U32 R6, P0, R5, UR7, R6 ;  /* 0x0000000705067c25 */ /* 0x000fc8000f800006 */
[----:B------:R-:W-:-:S04]  /*7040*/  IMAD.WIDE.U32 R4, R5, UR6, RZ ;  /* 0x0000000605047c25 */ /* 0x000fc8000f8e00ff */
[----:B------:R-:W-:Y:S01]  /*7050*/  IMAD.MOV.U32 R4, RZ, RZ, R7 ;  /* 0x000000ffff047224 */ /* 0x000fe200078e0007 */
[----:B------:R-:W-:Y:S01]  /*7060*/  IADD3 RZ, P1, R5, R6, RZ ;  /* 0x0000000605ff7210 */ /* 0x000fe20007f3e0ff */
[----:B------:R-:W-:-:S04]  /*7070*/  IMAD.X R5, RZ, RZ, RZ, P0 ;  /* 0x000000ffff057224 */ /* 0x000fc800000e06ff */
[----:B------:R-:W-:-:S08]  /*7080*/  IMAD.WIDE.U32.X R4, R21, UR7, R4, P1 ;  /* 0x0000000715047c25 */ /* 0x000fd000088e0404 */
.L_x_158:
[--C-:B------:R-:W-:Y:S01]  /*7090*/  SHF.R.U64 R20, R4, UR9, R5.reuse ;  /* 0x0000000904147c19 */ /* 0x100fe20008001205 */
[----:B------:R-:W1:Y:S01]  /*70a0*/  F2I.U32.TRUNC.NTZ R18, R18 ;  /* 0x0000001200127305 */ /* 0x000e62000020f000 */
[----:B------:R-:W-:Y:S01]  /*70b0*/  SHF.R.U32.HI R4, RZ, UR9, R5 ;  /* 0x00000009ff047c19 */ /* 0x000fe20008011605 */
[----:B------:R-:W-:Y:S01]  /*70c0*/  ULDC.64 UR6, c[0x0][0x8c8] ;  /* 0x0002320000067ab9 */ /* 0x000fe20000000a00 */
[----:B------:R-:W-:Y:S01]  /*70d0*/  IADD3 R7, P0, RZ, -R20, RZ ;  /* 0x80000014ff077210 */ /* 0x000fe20007f1e0ff */
[----:B------:R-:W-:Y:S01]  /*70e0*/  ULDC.64 UR8, c[0x0][0x8e8] ;  /* 0x00023a0000087ab9 */ /* 0x000fe20000000a00 */
[----:B------:R-:W3:Y:S03]  /*70f0*/  LDC R21, c[0x0][0x148] ;  /* 0x00005200ff157b82 */ /* 0x000ee60000000800 */
[----:B------:R-:W-:Y:S01]  /*7100*/  IMAD.X R4, RZ, RZ, ~R4, P0 ;  /* 0x000000ffff047224 */ /* 0x000fe200000e0e04 */
[----:B------:R-:W-:-:S03]  /*7110*/  ISETP.NE.U32.AND P0, PT, RZ, UR8, PT ;  /* 0x00000008ff007c0c */ /* 0x000fc6000bf05070 */
[----:B------:R-:W-:Y:S01]  /*7120*/  IMAD R6, R4, UR6, RZ ;  /* 0x0000000604067c24 */ /* 0x000fe2000f8e02ff */
[----:B------:R-:W-:Y:S01]  /*7130*/  ISETP.NE.AND.EX P0, PT, RZ, UR9, PT, P0 ;  /* 0x00000009ff007c0c */ /* 0x000fe2000bf05300 */
[----:B------:R-:W-:Y:S01]  /*7140*/  IMAD.WIDE.U32 R4, R7, UR6, R16 ;  /* 0x0000000607047c25 */ /* 0x000fe2000f8e0010 */
[----:B------:R-:W-:-:S03]  /*7150*/  ULDC UR6, c[0x0][0x8c0] ;  /* 0x0002300000067ab9 */ /* 0x000fc60000000800 */
[----:B------:R-:W-:Y:S01]  /*7160*/  IMAD R7, R7, UR7, R6 ;  /* 0x0000000707077c24 */ /* 0x000fe2000f8e0206 */
[----:B------:R-:W-:Y:S01]  /*7170*/  ULDC UR7, c[0x0][0x154] ;  /* 0x0000550000077ab9 */ /* 0x000fe20000000800 */
[----:B-1----:R-:W-:Y:S02]  /*7180*/  IMAD.MOV R6, RZ, RZ, -R18 ;  /* 0x000000ffff067224 */ /* 0x002fe400078e0a12 */
[----:B------:R-:W-:Y:S02]  /*7190*/  IMAD.IADD R5, R5, 0x1, R7 ;  /* 0x0000000105057824 */ /* 0x000fe400078e0207 */
[----:B--2---:R-:W-:Y:S01]  /*71a0*/  IMAD R14, R15, R6, R14 ;  /* 0x000000060f0e7224 */ /* 0x004fe200078e020e */
[----:B------:R-:W-:Y:S02]  /*71b0*/  I2FP.F32.U32 R6, R12 ;  /* 0x0000000c00067245 */ /* 0x000fe40000201000 */
[--C-:B------:R-:W-:Y:S02]  /*71c0*/  SHF.R.U64 R15, R4, UR6, R5.reuse ;  /* 0x00000006040f7c19 */ /* 0x100fe40008001205 */
[----:B------:R-:W-:Y:S01]  /*71d0*/  SHF.R.U32.HI R4, RZ, UR6, R5 ;  /* 0x00000006ff047c19 */ /* 0x000fe20008011605 */
[----:B------:R-:W-:Y:S01]  /*71e0*/  FMUL R6, R6, UR7 ;  /* 0x0000000706067c20 */ /* 0x000fe20008400000 */
[----:B------:R-:W-:-:S02]  /*71f0*/  ULDC UR6, c[0x0][0x8b0] ;  /* 0x00022c0000067ab9 */ /* 0x000fc40000000800 */
[--C-:B------:R-:W-:Y:S01]  /*7200*/  SHF.R.U64 R22, R15, UR6, R4.reuse ;  /* 0x000000060f167c19 */ /* 0x100fe20008001204 */
[----:B------:R1:W2:Y:S01]  /*7210*/  F2I.U32.TRUNC.NTZ R24, R6 ;  /* 0x0000000600187305 */ /* 0x0002a2000020f000 */
[----:B------:R-:W-:Y:S01]  /*7220*/  SHF.R.U32.HI R5, RZ, UR6, R4 ;  /* 0x00000006ff057c19 */ /* 0x000fe20008011604 */
[----:B------:R-:W-:-:S03]  /*7230*/  ULDC UR6, c[0x0][0x900] ;  /* 0x0002400000067ab9 */ /* 0x000fc60000000800 */
[--C-:B------:R-:W-:Y:S02]  /*7240*/  SHF.R.U64 R18, R22, UR6, R5.reuse ;  /* 0x0000000616127c19 */ /* 0x100fe40008001205 */
[----:B------:R-:W-:-:S03]  /*7250*/  SHF.R.U32.HI R23, RZ, UR6, R5 ;  /* 0x00000006ff177c19 */ /* 0x000fc60008011605 */
[----:B------:R-:W-:Y:S02]  /*7260*/  IMAD.MOV.U32 R4, RZ, RZ, R18 ;  /* 0x000000ffff047224 */ /* 0x000fe400078e0012 */
[----:B------:R-:W-:Y:S01]  /*7270*/  IMAD.MOV.U32 R5, RZ, RZ, R23 ;  /* 0x000000ffff057224 */ /* 0x000fe200078e0017 */
[----:B-1----:R-:W-:Y:S06]  /*7280*/  @!P0 BRA `(.L_x_159) ;  /* 0x0000000000288947 */ /* 0x002fec0003800000 */
[----:B------:R-:W-:Y:S02]  /*7290*/  ULDC UR6, c[0x0][0x8f4] ;  /* 0x00023d0000067ab9 */ /* 0x000fe40000000800 */
[----:B------:R-:W-:-:S05]  /*72a0*/  IADD3 R5, P0, R18, UR6, RZ ;  /* 0x0000000612057c10 */ /* 0x000fca000ff1e0ff */
[----:B------:R-:W-:-:S04]  /*72b0*/  IMAD.X R23, RZ, RZ, R23, P0 ;  /* 0x000000ffff177224 */ /* 0x000fc800000e0617 */
[----:B------:R-:W-:-:S04]  /*72c0*/  IMAD.WIDE.U32 R6, R23, UR8, RZ ;  /* 0x0000000817067c25 */ /* 0x000fc8000f8e00ff */
[----:B------:R-:W-:-:S04]  /*72d0*/  IMAD.WIDE.U32 R6, P0, R5, UR9, R6 ;  /* 0x0000000905067c25 */ /* 0x000fc8000f800006 */
[----:B------:R-:W-:-:S04]  /*72e0*/  IMAD.WIDE.U32 R4, R5, UR8, RZ ;  /* 0x0000000805047c25 */ /* 0x000fc8000f8e00ff */
[----:B------:R-:W-:Y:S01]  /*72f0*/  IMAD.MOV.U32 R4, RZ, RZ, R7 ;  /* 0x000000ffff047224 */ /* 0x000fe200078e0007 */
[----:B------:R-:W-:Y:S02]  /*7300*/  IADD3 RZ, P1, R5, R6, RZ ;  /* 0x0000000605ff7210 */ /* 0x000fe40007f3e0ff */
[----:B------:R-:W-:-:S03]  /*7310*/  IADD3.X R5, RZ, RZ, RZ, P0, !PT ;  /* 0x000000ffff057210 */ /* 0x000fc600007fe4ff */
[----:B------:R-:W-:-:S08]  /*7320*/  IMAD.WIDE.U32.X R4, R23, UR9, R4, P1 ;  /* 0x0000000917047c25 */ /* 0x000fd000088e0404 */
.L_x_159:
[----:B------:R-:W-:Y:S01]  /*7330*/  ISETP.NE.AND P0, PT, R2, 0x1, PT ;  /* 0x000000010200780c */ /* 0x000fe20003f05270 */
[----:B------:R-:W-:Y:S01]  /*7340*/  ULDC UR6, c[0x0][0x8f0] ;  /* 0x00023c0000067ab9 */ /* 0x000fe20000000800 */
[----:B------:R-:W-:Y:S01]  /*7350*/  LOP3.LUT R22, R22, UR18, RZ, 0xc0, !PT ;  /* 0x0000001216167c12 */ /* 0x000fe2000f8ec0ff */
[----:B--2---:R-:W-:Y:S01]  /*7360*/  IMAD.MOV R24, RZ, RZ, -R24 ;  /* 0x000000ffff187224 */ /* 0x004fe200078e0a18 */
[----:B------:R-:W-:Y:S01]  /*7370*/  SHF.R.U64 R5, R4, UR6, R5 ;  /* 0x0000000604057c19 */ /* 0x000fe20008001205 */
[----:B------:R-:W-:Y:S01]  /*7380*/  ULDC UR6, c[0x0][0x8e0] ;  /* 0x0002380000067ab9 */ /* 0x000fe20000000800 */
[----:B------:R-:W-:Y:S01]  /*7390*/  LOP3.LUT R15, R15, UR17, RZ, 0xc0, !PT ;  /* 0x000000110f0f7c12 */ /* 0x000fe2000f8ec0ff */
[----:B------:R-:W-:Y:S01]  /*73a0*/  ULDC UR7, c[0x0][0x8b8] ;  /* 0x00022e0000077ab9 */ /* 0x000fe20000000800 */
[----:B------:R-:W-:Y:S02]  /*73b0*/  IMAD.MOV.U32 R4, RZ, RZ, 0x1 ;  /* 0x00000001ff047424 */ /* 0x000fe400078e00ff */
[----:B------:R-:W-:-:S02]  /*73c0*/  IMAD.MOV R7, RZ, RZ, -R5 ;  /* 0x000000ffff077224 */ /* 0x000fc400078e0a05 */
[----:B------:R-:W-:Y:S02]  /*73d0*/  IMAD R5, R5, UR19, R22 ;  /* 0x0000001305057c24 */ /* 0x000fe4000f8e0216 */
[----:B---3--:R-:W-:Y:S02]  /*73e0*/  @P0 IMAD R14, R21, R24, R12 ;  /* 0x00000018150e0224 */ /* 0x008fe400078e020c */
[----:B------:R-:W-:Y:S01]  /*73f0*/  IMAD R18, R7, UR6, R18 ;  /* 0x0000000607127c24 */ /* 0x000fe2000f8e0212 */
[----:B------:R-:W-:Y:S01]  /*7400*/  ULDC UR6, c[0x0][0x8a8] ;  /* 0x00022a0000067ab9 */ /* 0x000fe20000000800 */
[----:B------:R-:W-:Y:S02]  /*7410*/  IMAD R14, R5, UR7, R14 ;  /* 0x00000007050e7c24 */ /* 0x000fe4000f8e020e */
[----:B------:R-:W-:-:S05]  /*7420*/  IMAD R5, R18, UR6, R15 ;  /* 0x0000000612057c24 */ /* 0x000fca000f8e020f */
[----:B------:R-:W-:Y:S02]  /*7430*/  SEL R21, R5, R14, !P0 ;  /* 0x0000000e05157207 */ /* 0x000fe40004000000 */
[----:B------:R-:W-:-:S07]  /*7440*/  SEL R22, R14, R5, !P0 ;  /* 0x000000050e167207 */ /* 0x000fce0004000000 */
.L_x_157:
[----:B------:R-:W-:Y:S05]  /*7450*/  BSYNC B1 ;  /* 0x0000000000017941 */ /* 0x000fea0003800000 */
.L_x_156:
[----:B------:R-:W-:-:S13]  /*7460*/  LOP3.LUT P0, RZ, R4, 0xff, RZ, 0xc0, !PT ;  /* 0x000000ff04ff7812 */ /* 0x000fda000780c0ff */
[----:B------:R-:W-:Y:S05]  /*7470*/  @P0 BRA `(.L_x_160) ;  /* 0xfffffff400480947 */ /* 0x000fea000383ffff */
[----:B------:R-:W-:Y:S05]  /*7480*/  BSYNC B0 ;  /* 0x0000000000007941 */ /* 0x000fea0003800000 */
.L_x_149:
[----:B------:R-:W-:-:S03]  /*7490*/  UMOV UR6, 0xffffffff ;  /* 0xffffffff00067882 */ /* 0x000fc60000000000 */
[----:B------:R-:W-:Y:S05]  /*74a0*/  BRA.DIV UR6, `(.L_x_161) ;  /* 0x0000000a06647947 */ /* 0x000fea000b800000 */
[----:B------:R-:W-:-:S13]  /*74b0*/  ELECT P6, URZ, PT ;  /* 0x00000000003f782f */ /* 0x000fda00038c0000 */
.L_x_186:
[----:B------:R-:W-:Y:S05]  /*74c0*/  @!P6 BRA `(.L_x_14) ;  /* 0x0000000000ece947 */ /* 0x000fea0003800000 */
[----:B------:R-:W-:-:S04]  /*74d0*/  LOP3.LUT R19, R19, 0x2, RZ, 0xfc, !PT ;  /* 0x0000000213137812 */ /* 0x000fc800078efcff */
[----:B------:R-:W-:-:S13]  /*74e0*/  ISETP.NE.AND P0, PT, R19, 0x3, PT ;  /* 0x000000031300780c */ /* 0x000fda0003f05270 */
[----:B------:R-:W-:Y:S05]  /*74f0*/  @!P0 BRA `(.L_x_162) ;  /* 0x0000000000048947 */ /* 0x000fea0003800000 */
[----:B-1----:R-:W-:Y:S01]  /*7500*/  BPT.TRAP 0x1 ;  /* 0x000000040000795c */ /* 0x002fe20000300000 */
.L_x_162:
[----:B------:R-:W2:Y:S01]  /*7510*/  S2R R5, SR_CgaCtaId ;  /* 0x0000000000057919 */ /* 0x000ea20000008800 */
[----:B------:R-:W-:Y:S02]  /*7520*/  MOV R0, 0x400 ;  /* 0x0000040000007802 */ /* 0x000fe40000000f00 */
[----:B------:R-:W-:Y:S02]  /*7530*/  SHF.L.U32 R4, R3, 0x1f, RZ ;  /* 0x0000001f03047819 */ /* 0x000fe400000006ff */
[----:B--2---:R-:W-:-:S05]  /*7540*/  LEA R0, R5, R0, 0x18 ;  /* 0x0000000005007211 */ /* 0x004fca00078ec0ff */
[----:B------:R-:W-:-:S04]  /*7550*/  VIADD R0, R0, 0x30 ;  /* 0x0000003000007836 */ /* 0x000fc80000000000 */
[C---:B------:R-:W-:Y:S02]  /*7560*/  IMAD R7, R13.reuse, 0x8, R0 ;  /* 0x000000080d077824 */ /* 0x040fe400078e0200 */
[----:B------:R-:W-:Y:S02]  /*7570*/  VIADD R13, R13, 0x1 ;  /* 0x000000010d0d7836 */ /* 0x000fe40000000000 */
[----:B------:R-:W2:Y:S03]  /*7580*/  SYNCS.PHASECHK.TRANS64.TRYWAIT P0, [R7+URZ], R4 ;  /* 0x00000004070075a7 */ /* 0x000ea6000800017f */
[----:B------:R-:W-:-:S04]  /*7590*/  ISETP.NE.AND P1, PT, R13, 0x6, PT ;  /* 0x000000060d00780c */ /* 0x000fc80003f25270 */
[----:B------:R-:W-:Y:S02]  /*75a0*/  SEL R2, RZ, 0x1, P1 ;  /* 0x00000001ff027807 */ /* 0x000fe40000800000 */
[----:B------:R-:W-:Y:S02]  /*75b0*/  SEL R13, R13, RZ, P1 ;  /* 0x000000ff0d0d7207 */ /* 0x000fe40000800000 */
[----:B------:R-:W-:-:S03]  /*75c0*/  LOP3.LUT R6, R3, R2, RZ, 0x3c, !PT ;  /* 0x0000000203067212 */ /* 0x000fc600078e3cff */
[----:B------:R-:W-:Y:S01]  /*75d0*/  IMAD R8, R13, 0x8, R0 ;  /* 0x000000080d087824 */ /* 0x000fe200078e0200 */
[----:B------:R-:W-:Y:S01]  /*75e0*/  SHF.L.U32 R5, R6, 0x1f, RZ ;  /* 0x0000001f06057819 */ /* 0x000fe200000006ff */
[----:B--2---:R-:W-:Y:S06]  /*75f0*/  @!P0 BRA `(.L_x_163) ;  /* 0x0000000800308947 */ /* 0x004fec0003800000 */
.L_x_187:
[----:B------:R-:W3:Y:S01]  /*7600*/  SYNCS.PHASECHK.TRANS64.TRYWAIT P0, [R8+URZ], R5 ;  /* 0x00000005080075a7 */ /* 0x000ee2000800017f */
[----:B------:R-:W-:-:S04]  /*7610*/  IADD3 R2, R13, 0x1, RZ ;  /* 0x000000010d027810 */ /* 0x000fc80007ffe0ff */
[----:B------:R-:W-:-:S04]  /*7620*/  ISETP.NE.AND P1, PT, R2, 0x6, PT ;  /* 0x000000060200780c */ /* 0x000fc80003f25270 */
[----:B------:R-:W-:Y:S02]  /*7630*/  SEL R3, RZ, 0x1, P1 ;  /* 0x00000001ff037807 */ /* 0x000fe40000800000 */
[----:B--2---:R-:W-:Y:S02]  /*7640*/  SEL R7, R2, RZ, P1 ;  /* 0x000000ff02077207 */ /* 0x004fe40000800000 */
[----:B------:R-:W-:-:S03]  /*7650*/  LOP3.LUT R6, R6, R3, RZ, 0x3c, !PT ;  /* 0x0000000306067212 */ /* 0x000fc600078e3cff */
[----:B------:R-:W-:Y:S01]  /*7660*/  IMAD R9, R7, 0x8, R0 ;  /* 0x0000000807097824 */ /* 0x000fe200078e0200 */
[----:B------:R-:W-:Y:S01]  /*7670*/  SHF.L.U32 R4, R6, 0x1f, RZ ;  /* 0x0000001f06047819 */ /* 0x000fe200000006ff */
[----:B---3--:R-:W-:Y:S06]  /*7680*/  @!P0 BRA `(.L_x_164) ;  /* 0x0000000800208947 */ /* 0x008fec0003800000 */
.L_x_188:
[----:B------:R-:W3:Y:S01]  /*7690*/  SYNCS.PHASECHK.TRANS64.TRYWAIT P0, [R9+URZ], R4 ;  /* 0x00000004090075a7 */ /* 0x000ee2000800017f */
[----:B------:R-:W-:-:S05]  /*76a0*/  VIADD R2, R7, 0x1 ;  /* 0x0000000107027836 */ /* 0x000fca0000000000 */
[----:B------:R-:W-:-:S04]  /*76b0*/  ISETP.NE.AND P1, PT, R2, 0x6, PT ;  /* 0x000000060200780c */ /* 0x000fc80003f25270 */
[----:B------:R-:W-:Y:S02]  /*76c0*/  SEL R3, RZ, 0x1, P1 ;  /* 0x00000001ff037807 */ /* 0x000fe40000800000 */
[----:B------:R-:W-:Y:S02]  /*76d0*/  SEL R7, R2, RZ, P1 ;  /* 0x000000ff02077207 */ /* 0x000fe40000800000 */
[----:B------:R-:W-:-:S03]  /*76e0*/  LOP3.LUT R6, R6, R3, RZ, 0x3c, !PT ;  /* 0x0000000306067212 */ /* 0x000fc600078e3cff */
[----:B--2---:R-:W-:Y:S01]  /*76f0*/  IMAD R8, R7, 0x8, R0 ;  /* 0x0000000807087824 */ /* 0x004fe200078e0200 */
[----:B------:R-:W-:Y:S01]  /*7700*/  SHF.L.U32 R5, R6, 0x1f, RZ ;  /* 0x0000001f06057819 */ /* 0x000fe200000006ff */
[----:B---3--:R-:W-:Y:S06]  /*7710*/  @!P0 BRA `(.L_x_165) ;  /* 0x0000000800108947 */ /* 0x008fec0003800000 */
.L_x_189:
[----:B------:R-:W3:Y:S01]  /*7720*/  SYNCS.PHASECHK.TRANS64.TRYWAIT P0, [R8+URZ], R5 ;  /* 0x00000005080075a7 */ /* 0x000ee2000800017f */
[----:B------:R-:W-:-:S05]  /*7730*/  VIADD R2, R7, 0x1 ;  /* 0x0000000107027836 */ /* 0x000fca0000000000 */
[----:B------:R-:W-:-:S04]  /*7740*/  ISETP.NE.AND P1, PT, R2, 0x6, PT ;  /* 0x000000060200780c */ /* 0x000fc80003f25270 */
[----:B------:R-:W-:Y:S02]  /*7750*/  SEL R3, RZ, 0x1, P1 ;  /* 0x00000001ff037807 */ /* 0x000fe40000800000 */
[----:B------:R-:W-:Y:S02]  /*7760*/  SEL R7, R2, RZ, P1 ;  /* 0x000000ff02077207 */ /* 0x000fe40000800000 */
[----:B--2---:R-:W-:-:S03]  /*7770*/  LOP3.LUT R9, R6, R3, RZ, 0x3c, !PT ;  /* 0x0000000306097212 */ /* 0x004fc600078e3cff */
[----:B------:R-:W-:Y:S01]  /*7780*/  IMAD R11, R7, 0x8, R0 ;  /* 0x00000008070b7824 */ /* 0x000fe200078e0200 */
[----:B------:R-:W-:Y:S01]  /*7790*/  SHF.L.U32 R6, R9, 0x1f, RZ ;  /* 0x0000001f09067819 */ /* 0x000fe200000006ff */
[----:B---3--:R-:W-:Y:S06]  /*77a0*/  @!P0 BRA `(.L_x_166) ;  /* 0x0000000800008947 */ /* 0x008fec0003800000 */
.L_x_190:
[----:B------:R-:W3:Y:S01]  /*77b0*/  SYNCS.PHASECHK.TRANS64.TRYWAIT P0, [R11+URZ], R6 ;  /* 0x000000060b0075a7 */ /* 0x000ee2000800017f */
[----:B------:R-:W-:-:S05]  /*77c0*/  VIADD R2, R7, 0x1 ;  /* 0x0000000107027836 */ /* 0x000fca0000000000 */
[----:B------:R-:W-:-:S04]  /*77d0*/  ISETP.NE.AND P1, PT, R2, 0x6, PT ;  /* 0x000000060200780c */ /* 0x000fc80003f25270 */
[----:B------:R-:W-:Y:S02]  /*77e0*/  SEL R4, RZ, 0x1, P1 ;  /* 0x00000001ff047807 */ /* 0x000fe40000800000 */
[----:B------:R-:W-:Y:S02]  /*77f0*/  SEL R3, R2, RZ, P1 ;  /* 0x000000ff02037207 */ /* 0x000fe40000800000 */
[----:B------:R-:W-:Y:S01]  /*7800*/  LOP3.LUT R4, R9, R4, RZ, 0x3c, !PT ;  /* 0x0000000409047212 */ /* 0x000fe200078e3cff */
[----:B---3--:R-:W-:Y:S06]  /*7810*/  @!P0 BRA `(.L_x_167) ;  /* 0x0000000400f88947 */ /* 0x008fec0003800000 */
.L_x_191:
[----:B------:R-:W-:Y:S01]  /*7820*/  IMAD R3, R3, 0x8, R0 ;  /* 0x0000000803037824 */ /* 0x000fe200078e0200 */
[----:B------:R-:W-:-:S07]  /*7830*/  SHF.L.U32 R0, R4, 0x1f, RZ ;  /* 0x0000001f04007819 */ /* 0x000fce00000006ff */
.L_x_168:
[----:B----4-:R4:W1:Y:S02]  /*7840*/  SYNCS.PHASECHK.TRANS64.TRYWAIT P0, [R3+URZ], R0 ;  /* 0x00000000030075a7 */ /* 0x010864000800017f */
[----:B-1----:R-:W-:Y:S05]  /*7850*/  @!P0 NANOSLEEP.SYNCS 0x989680 ;  /* 0x009896800000895d */ /* 0x002fea0003900000 */
[----:B------:R-:W1:Y:S02]  /*7860*/  @!P0 SYNCS.PHASECHK.TRANS64 P0, [R3+URZ], R0 ;  /* 0x00000000030085a7 */ /* 0x000e64000800007f */
[----:B-1----:R-:W-:Y:S05]  /*7870*/  @!P0 BRA `(.L_x_168) ;  /* 0xfffffffc00f08947 */ /* 0x002fea000383ffff */
.L_x_14:
[----:B-1----:R-:W-:Y:S05]  /*7880*/  BSYNC B6 ;  /* 0x0000000000067941 */ /* 0x002fea0003800000 */
.L_x_12:
[----:B------:R-:W-:Y:S05]  /*7890*/  EXIT ;  /* 0x000000000000794d */ /* 0x000fea0003800000 */
.L_x_27:
[----:B---3--:R3:W4:Y:S02]  /*78a0*/  SYNCS.PHASECHK.TRANS64.TRYWAIT P1, [R3+URZ], R0 ;  /* 0x00000000030075a7 */ /* 0x008724000802017f */
[----:B----4-:R-:W-:Y:S05]  /*78b0*/  @!P1 NANOSLEEP.SYNCS 0x989680 ;  /* 0x009896800000995d */ /* 0x010fea0003900000 */
[----:B------:R-:W4:Y:S02]  /*78c0*/  @!P1 SYNCS.PHASECHK.TRANS64 P1, [R3+URZ], R0 ;  /* 0x00000000030095a7 */ /* 0x000f24000802007f */
[----:B----4-:R-:W-:Y:S05]  /*78d0*/  @!P1 BRA `(.L_x_27) ;  /* 0xfffffffc00f09947 */ /* 0x010fea000383ffff */
[----:B------:R-:W-:Y:S05]  /*78e0*/  BRA `(.L_x_26) ;  /* 0xffffffa000bc7947 */ /* 0x000fea000383ffff */
.L_x_32:
[----:B---3--:R-:W-:-:S04]  /*78f0*/  IMAD.U32 R5, RZ, RZ, UR4 ;  /* 0x00000004ff057e24 */ /* 0x008fc8000f8e00ff */
[----:B------:R3:W4:Y:S03]  /*7900*/  SYNCS.PHASECHK.TRANS64.TRYWAIT P1, [R5+URZ], R4 ;  /* 0x00000004050075a7 */ /* 0x000726000802017f */
[----:B----4-:R-:W-:Y:S05]  /*7910*/  @!P1 NANOSLEEP.SYNCS 0x989680 ;  /* 0x009896800000995d */ /* 0x010fea0003900000 */
[----:B------:R-:W4:Y:S02]  /*7920*/  @!P1 SYNCS.PHASECHK.TRANS64 P1, [R5+URZ], R4 ;  /* 0x00000004050095a7 */ /* 0x000f24000802007f */
[----:B----4-:R-:W-:Y:S05]  /*7930*/  @!P1 BRA `(.L_x_32) ;  /* 0xfffffffc00ec9947 */ /* 0x010fea000383ffff */
[----:B------:R-:W-:Y:S05]  /*7940*/  BRA `(.L_x_31) ;  /* 0xffffffa4007c7947 */ /* 0x000fea000383ffff */
.L_x_54:
[----:B-1----:R-:W-:-:S04]  /*7950*/  MOV R3, UR51 ;  /* 0x0000003300037c02 */ /* 0x002fc80008000f00 */
[----:B------:R1:W2:Y:S03]  /*7960*/  SYNCS.PHASECHK.TRANS64.TRYWAIT P2, [R3+URZ+0x60], R0 ;  /* 0x00006000030075a7 */ /* 0x0002a6000804017f */
[----:B--2---:R-:W-:Y:S05]  /*7970*/  @!P2 NANOSLEEP.SYNCS 0x989680 ;  /* 0x009896800000a95d */ /* 0x004fea0003900000 */
[----:B------:R-:W2:Y:S02]  /*7980*/  @!P2 SYNCS.PHASECHK.TRANS64 P2, [R3+URZ+0x60], R0 ;  /* 0x000060000300a5a7 */ /* 0x000ea4000804007f */
[----:B--2---:R-:W-:Y:S05]  /*7990*/  @!P2 BRA `(.L_x_54) ;  /* 0xfffffffc00eca947 */ /* 0x004fea000383ffff */
[----:B------:R-:W-:Y:S05]  /*79a0*/  BRA `(.L_x_169) ;  /* 0xffffffb0007c7947 */ /* 0x000fea000383ffff */
.L_x_65:
[----:B--2---:R2:W3:Y:S02]  /*79b0*/  SYNCS.PHASECHK.TRANS64.TRYWAIT P3, [R20+URZ+0x60], R21 ;  /* 0x00006015140075a7 */ /* 0x0044e4000806017f */
[----:B---3--:R-:W-:Y:S05]  /*79c0*/  @!P3 NANOSLEEP.SYNCS 0x989680 ;  /* 0x009896800000b95d */ /* 0x008fea0003900000 */
[----:B------:R-:W3:Y:S02]  /*79d0*/  @!P3 SYNCS.PHASECHK.TRANS64 P3, [R20+URZ+0x60], R21 ;  /* 0x000060151400b5a7 */ /* 0x000ee4000806007f */
[----:B---3--:R-:W-:Y:S05]  /*79e0*/  @!P3 BRA `(.L_x_65) ;  /* 0xfffffffc00f0b947 */ /* 0x008fea000383ffff */
[----:B------:R-:W-:Y:S05]  /*79f0*/  BRA `(.L_x_170) ;  /* 0xffffffb800407947 */ /* 0x000fea000383ffff */
.L_x_75:
[----:B-1----:R1:W2:Y:S02]  /*7a00*/  SYNCS.PHASECHK.TRANS64.TRYWAIT P3, [R14+URZ+0x60], R15 ;  /* 0x0000600f0e0075a7 */ /* 0x0022a4000806017f */
[----:B--2---:R-:W-:Y:S05]  /*7a10*/  @!P3 NANOSLEEP.SYNCS 0x989680 ;  /* 0x009896800000b95d */ /* 0x004fea0003900000 */
[----:B------:R-:W2:Y:S02]  /*7a20*/  @!P3 SYNCS.PHASECHK.TRANS64 P3, [R14+URZ+0x60], R15 ;  /* 0x0000600f0e00b5a7 */ /* 0x000ea4000806007f */
[----:B--2---:R-:W-:Y:S05]  /*7a30*/  @!P3 BRA `(.L_x_75) ;  /* 0xfffffffc00f0b947 */ /* 0x004fea000383ffff */
[----:B------:R-:W-:Y:S05]  /*7a40*/  BRA `(.L_x_171) ;  /* 0xffffffbc00e87947 */ /* 0x000fea000383ffff */
.L_x_85:
[----:B--2---:R2:W3:Y:S02]  /*7a50*/  SYNCS.PHASECHK.TRANS64.TRYWAIT P3, [R15+URZ+0x60], R14 ;  /* 0x0000600e0f0075a7 */ /* 0x0044e4000806017f */
[----:B---3--:R-:W-:Y:S05]  /*7a60*/  @!P3 NANOSLEEP.SYNCS 0x989680 ;  /* 0x009896800000b95d */ /* 0x008fea0003900000 */
[----:B------:R-:W3:Y:S02]  /*7a70*/  @!P3 SYNCS.PHASECHK.TRANS64 P3, [R15+URZ+0x60], R14 ;  /* 0x0000600e0f00b5a7 */ /* 0x000ee4000806007f */
[----:B---3--:R-:W-:Y:S05]  /*7a80*/  @!P3 BRA `(.L_x_85) ;  /* 0xfffffffc00f0b947 */ /* 0x008fea000383ffff */
[----:B------:R-:W-:Y:S05]  /*7a90*/  BRA `(.L_x_172) ;  /* 0xffffffc4009c7947 */ /* 0x000fea000383ffff */
.L_x_105:
[----:B-1----:R-:W-:-:S04]  /*7aa0*/  IMAD.U32 R3, RZ, RZ, UR4 ;  /* 0x00000004ff037e24 */ /* 0x002fc8000f8e00ff */
[----:B------:R1:W2:Y:S03]  /*7ab0*/  SYNCS.PHASECHK.TRANS64.TRYWAIT P0, [R3+URZ+0xa8], R0 ;  /* 0x0000a800030075a7 */ /* 0x0002a6000800017f */
[----:B--2---:R-:W-:Y:S05]  /*7ac0*/  @!P0 NANOSLEEP.SYNCS 0x989680 ;  /* 0x009896800000895d */ /* 0x004fea0003900000 */
[----:B------:R-:W2:Y:S02]  /*7ad0*/  @!P0 SYNCS.PHASECHK.TRANS64 P0, [R3+URZ+0xa8], R0 ;  /* 0x0000a800030085a7 */ /* 0x000ea4000800007f */
[----:B--2---:R-:W-:Y:S05]  /*7ae0*/  @!P0 BRA `(.L_x_105) ;  /* 0xfffffffc00ec8947 */ /* 0x004fea000383ffff */
[----:B------:R-:W-:Y:S05]  /*7af0*/  BRA `(.L_x_104) ;  /* 0xffffffd800b47947 */ /* 0x000fea000383ffff */
.L_x_114:
[----:B-1----:R-:W-:-:S04]  /*7b00*/  IMAD.U32 R5, RZ, RZ, UR5 ;  /* 0x00000005ff057e24 */ /* 0x002fc8000f8e00ff */
[----:B------:R1:W2:Y:S03]  /*7b10*/  SYNCS.PHASECHK.TRANS64.TRYWAIT P1, [R5+URZ+0x80], R4 ;  /* 0x00008004050075a7 */ /* 0x0002a6000802017f */
[----:B--2---:R-:W-:Y:S05]  /*7b20*/  @!P1 NANOSLEEP.SYNCS 0x989680 ;  /* 0x009896800000995d */ /* 0x004fea0003900000 */
[----:B------:R-:W2:Y:S02]  /*7b30*/  @!P1 SYNCS.PHASECHK.TRANS64 P1, [R5+URZ+0x80], R4 ;  /* 0x00008004050095a7 */ /* 0x000ea4000802007f */
[----:B--2---:R-:W-:Y:S05]  /*7b40*/  @!P1 BRA `(.L_x_114) ;  /* 0xfffffffc00ec9947 */ /* 0x004fea000383ffff */
[----:B------:R-:W-:Y:S05]  /*7b50*/  BRA `(.L_x_173) ;  /* 0xffffffdc00a07947 */ /* 0x000fea000383ffff */
.L_x_120:
[----:B-12---:R-:W-:-:S04]  /*7b60*/  IMAD.U32 R5, RZ, RZ, UR5 ;  /* 0x00000005ff057e24 */ /* 0x006fc8000f8e00ff */
[----:B------:R1:W2:Y:S03]  /*7b70*/  SYNCS.PHASECHK.TRANS64.TRYWAIT P1, [R5+URZ+0x88], R4 ;  /* 0x00008804050075a7 */ /* 0x0002a6000802017f */
[----:B--2---:R-:W-:Y:S05]  /*7b80*/  @!P1 NANOSLEEP.SYNCS 0x989680 ;  /* 0x009896800000995d */ /* 0x004fea0003900000 */
[----:B------:R-:W2:Y:S02]  /*7b90*/  @!P1 SYNCS.PHASECHK.TRANS64 P1, [R5+URZ+0x88], R4 ;  /* 0x00008804050095a7 */ /* 0x000ea4000802007f */
[----:B--2---:R-:W-:Y:S05]  /*7ba0*/  @!P1 BRA `(.L_x_120) ;  /* 0xfffffffc00ec9947 */ /* 0x004fea000383ffff */
[----:B------:R-:W-:Y:S05]  /*7bb0*/  BRA `(.L_x_174) ;  /* 0xffffffdc00e87947 */ /* 0x000fea000383ffff */
.L_x_126:
[----:B-123--:R-:W-:-:S04]  /*7bc0*/  IMAD.U32 R5, RZ, RZ, UR5 ;  /* 0x00000005ff057e24 */ /* 0x00efc8000f8e00ff */
[----:B------:R1:W2:Y:S03]  /*7bd0*/  SYNCS.PHASECHK.TRANS64.TRYWAIT P1, [R5+URZ+0x90], R4 ;  /* 0x00009004050075a7 */ /* 0x0002a6000802017f */
[----:B--2---:R-:W-:Y:S05]  /*7be0*/  @!P1 NANOSLEEP.SYNCS 0x989680 ;  /* 0x009896800000995d */ /* 0x004fea0003900000 */
[----:B------:R-:W2:Y:S02]  /*7bf0*/  @!P1 SYNCS.PHASECHK.TRANS64 P1, [R5+URZ+0x90], R4 ;  /* 0x00009004050095a7 */ /* 0x000ea4000802007f */
[----:B--2---:R-:W-:Y:S05]  /*7c00*/  @!P1 BRA `(.L_x_126) ;  /* 0xfffffffc00ec9947 */ /* 0x004fea000383ffff */
[----:B------:R-:W-:Y:S05]  /*7c10*/  BRA `(.L_x_175) ;  /* 0xffffffe000387947 */ /* 0x000fea000383ffff */
.L_x_132:
[----:B-1234-:R-:W-:-:S04]  /*7c20*/  IMAD.U32 R5, RZ, RZ, UR5 ;  /* 0x00000005ff057e24 */ /* 0x01efc8000f8e00ff */
[----:B------:R1:W2:Y:S03]  /*7c30*/  SYNCS.PHASECHK.TRANS64.TRYWAIT P1, [R5+URZ+0x98], R4 ;  /* 0x00009804050075a7 */ /* 0x0002a6000802017f */
[----:B--2---:R-:W-:Y:S05]  /*7c40*/  @!P1 NANOSLEEP.SYNCS 0x989680 ;  /* 0x009896800000995d */ /* 0x004fea0003900000 */
[----:B------:R-:W2:Y:S02]  /*7c50*/  @!P1 SYNCS.PHASECHK.TRANS64 P1, [R5+URZ+0x98], R4 ;  /* 0x00009804050095a7 */ /* 0x000ea4000802007f */
[----:B--2---:R-:W-:Y:S05]  /*7c60*/  @!P1 BRA `(.L_x_132) ;  /* 0xfffffffc00ec9947 */ /* 0x004fea000383ffff */
[----:B------:R-:W-:Y:S05]  /*7c70*/  BRA `(.L_x_176) ;  /* 0xffffffe000887947 */ /* 0x000fea000383ffff */
.L_x_142:
[----:B--2---:R2:W1:Y:S02]  /*7c80*/  SYNCS.PHASECHK.TRANS64.TRYWAIT P0, [R3+URZ+0x80], R0 ;  /* 0x00008000030075a7 */ /* 0x004464000800017f */
[----:B-1----:R-:W-:Y:S05]  /*7c90*/  @!P0 NANOSLEEP.SYNCS 0x989680 ;  /* 0x009896800000895d */ /* 0x002fea0003900000 */
[----:B------:R-:W1:Y:S02]  /*7ca0*/  @!P0 SYNCS.PHASECHK.TRANS64 P0, [R3+URZ+0x80], R0 ;  /* 0x00008000030085a7 */ /* 0x000e64000800007f */
[----:B-1----:R-:W-:Y:S05]  /*7cb0*/  @!P0 BRA `(.L_x_142) ;  /* 0xfffffffc00f08947 */ /* 0x002fea000383ffff */
[----:B------:R-:W-:Y:S05]  /*7cc0*/  BRA `(.L_x_177) ;  /* 0xffffffe800847947 */ /* 0x000fea000383ffff */
.L_x_144:
[----:B------:R1:W1:Y:S02]  /*7cd0*/  SYNCS.PHASECHK.TRANS64.TRYWAIT P0, [R3+URZ+0x88], R0 ;  /* 0x00008800030075a7 */ /* 0x000264000800017f */
[----:B-1----:R-:W-:Y:S05]  /*7ce0*/  @!P0 NANOSLEEP.SYNCS 0x989680 ;  /* 0x009896800000895d */ /* 0x002fea0003900000 */
[----:B------:R-:W1:Y:S02]  /*7cf0*/  @!P0 SYNCS.PHASECHK.TRANS64 P0, [R3+URZ+0x88], R0 ;  /* 0x00008800030085a7 */ /* 0x000e64000800007f */
[----:B-1----:R-:W-:Y:S05]  /*7d00*/  @!P0 BRA `(.L_x_144) ;  /* 0xfffffffc00f08947 */ /* 0x002fea000383ffff */
[----:B------:R-:W-:Y:S05]  /*7d10*/  BRA `(.L_x_178) ;  /* 0xffffffe800807947 */ /* 0x000fea000383ffff */
.L_x_146:
[----:B------:R1:W1:Y:S02]  /*7d20*/  SYNCS.PHASECHK.TRANS64.TRYWAIT P0, [R3+URZ+0x90], R0 ;  /* 0x00009000030075a7 */ /* 0x000264000800017f */
[----:B-1----:R-:W-:Y:S05]  /*7d30*/  @!P0 NANOSLEEP.SYNCS 0x989680 ;  /* 0x009896800000895d */ /* 0x002fea0003900000 */
[----:B------:R-:W1:Y:S02]  /*7d40*/  @!P0 SYNCS.PHASECHK.TRANS64 P0, [R3+URZ+0x90], R0 ;  /* 0x00009000030085a7 */ /* 0x000e64000800007f */
[----:B-1----:R-:W-:Y:S05]  /*7d50*/  @!P0 BRA `(.L_x_146) ;  /* 0xfffffffc00f08947 */ /* 0x002fea000383ffff */
[----:B------:R-:W-:Y:S05]  /*7d60*/  BRA `(.L_x_179) ;  /* 0xffffffe8007c7947 */ /* 0x000fea000383ffff */
.L_x_150:
[----:B------:R-:W-:Y:S01]  /*7d70*/  BSSY B1, `(.L_x_180) ;  /* 0x0000006000017945 */ /* 0x000fe20003800000 */
[----:B------:R-:W-:-:S07]  /*7d80*/  IMAD.MOV.U32 R15, RZ, RZ, -0x1 ;  /* 0xffffffffff0f7424 */ /* 0x000fce00078e00ff */
[----:B------:R-:W-:Y:S05]  /*7d90*/  WARPSYNC.COLLECTIVE R15, `(.L_x_181) ;  /* 0x000000000f0c7348 */ /* 0x000fea0003c00000 */
[----:B------:R-:W-:Y:S02]  /*7da0*/  ELECT P6, UR62, PT ;  /* 0x00000000003e782f */ /* 0x000fe400038c0000 */
[----:B------:R-:W-:Y:S01]  /*7db0*/  MOV R14, UR62 ;  /* 0x0000003e000e7c02 */ /* 0x000fe20008000f00 */
[----:B------:R-:W-:Y:S10]  /*7dc0*/  ENDCOLLECTIVE ;  /* 0x000000000000791b */ /* 0x000ff40003800000 */
.L_x_181:
[----:B------:R-:W-:Y:S05]  /*7dd0*/  BSYNC B1 ;  /* 0x0000000000017941 */ /* 0x000fea0003800000 */
.L_x_180:
[----:B------:R-:W-:Y:S05]  /*7de0*/  BRA `(.L_x_182) ;  /* 0xffffffe800f87947 */ /* 0x000fea000383ffff */
.L_x_153:
[----:B--2---:R2:W3:Y:S02]  /*7df0*/  SYNCS.PHASECHK.TRANS64.TRYWAIT P0, [R14+URZ+0x30], R7 ;  /* 0x000030070e0075a7 */ /* 0x0044e4000800017f */
[----:B---3--:R-:W-:Y:S05]  /*7e00*/  @!P0 NANOSLEEP.SYNCS 0x989680 ;  /* 0x009896800000895d */ /* 0x008fea0003900000 */
[----:B------:R-:W3:Y:S02]  /*7e10*/  @!P0 SYNCS.PHASECHK.TRANS64 P0, [R14+URZ+0x30], R7 ;  /* 0x000030070e0085a7 */ /* 0x000ee4000800007f */
[----:B---3--:R-:W-:Y:S05]  /*7e20*/  @!P0 BRA `(.L_x_153) ;  /* 0xfffffffc00f08947 */ /* 0x008fea000383ffff */
[----:B------:R-:W-:Y:S05]  /*7e30*/  BRA `(.L_x_183) ;  /* 0xffffffec00307947 */ /* 0x000fea000383ffff */
.L_x_161:
[----:B------:R-:W-:Y:S01]  /*7e40*/  BSSY B0, `(.L_x_184) ;  /* 0x0000006000007945 */ /* 0x000fe20003800000 */
[----:B------:R-:W-:-:S07]  /*7e50*/  IMAD.MOV.U32 R15, RZ, RZ, -0x1 ;  /* 0xffffffffff0f7424 */ /* 0x000fce00078e00ff */
[----:B-1----:R-:W-:Y:S05]  /*7e60*/  WARPSYNC.COLLECTIVE R15, `(.L_x_185) ;  /* 0x000000000f0c7348 */ /* 0x002fea0003c00000 */
[----:B------:R-:W-:Y:S02]  /*7e70*/  ELECT P6, UR62, PT ;  /* 0x00000000003e782f */ /* 0x000fe400038c0000 */
[----:B------:R-:W-:Y:S01]  /*7e80*/  MOV R14, UR62 ;  /* 0x0000003e000e7c02 */ /* 0x000fe20008000f00 */
[----:B-1----:R-:W-:Y:S10]  /*7e90*/  ENDCOLLECTIVE ;  /* 0x000000000000791b */ /* 0x002ff40003800000 */
.L_x_185:
[----:B------:R-:W-:Y:S05]  /*7ea0*/  BSYNC B0 ;  /* 0x0000000000007941 */ /* 0x000fea0003800000 */
.L_x_184:
[----:B------:R-:W-:Y:S05]  /*7eb0*/  BRA `(.L_x_186) ;  /* 0xfffffff400807947 */ /* 0x000fea000383ffff */
.L_x_163:
[----:B--2---:R2:W3:Y:S02]  /*7ec0*/  SYNCS.PHASECHK.TRANS64.TRYWAIT P0, [R7+URZ], R4 ;  /* 0x00000004070075a7 */ /* 0x0044e4000800017f */
[----:B---3--:R-:W-:Y:S05]  /*7ed0*/  @!P0 NANOSLEEP.SYNCS 0x989680 ;  /* 0x009896800000895d */ /* 0x008fea0003900000 */
[----:B------:R-:W3:Y:S02]  /*7ee0*/  @!P0 SYNCS.PHASECHK.TRANS64 P0, [R7+URZ], R4 ;  /* 0x00000004070085a7 */ /* 0x000ee4000800007f */
[----:B---3--:R-:W-:Y:S05]  /*7ef0*/  @!P0 BRA `(.L_x_163) ;  /* 0xfffffffc00f08947 */ /* 0x008fea000383ffff */
[----:B------:R-:W-:Y:S05]  /*7f00*/  BRA `(.L_x_187) ;  /* 0xfffffff400bc7947 */ /* 0x000fea000383ffff */
.L_x_164:
[----:B--2---:R2:W3:Y:S02]  /*7f10*/  SYNCS.PHASECHK.TRANS64.TRYWAIT P0, [R8+URZ], R5 ;  /* 0x00000005080075a7 */ /* 0x0044e4000800017f */
[----:B---3--:R-:W-:Y:S05]  /*7f20*/  @!P0 NANOSLEEP.SYNCS 0x989680 ;  /* 0x009896800000895d */ /* 0x008fea0003900000 */
[----:B------:R-:W3:Y:S02]  /*7f30*/  @!P0 SYNCS.PHASECHK.TRANS64 P0, [R8+URZ], R5 ;  /* 0x00000005080085a7 */ /* 0x000ee4000800007f */
[----:B---3--:R-:W-:Y:S05]  /*7f40*/  @!P0 BRA `(.L_x_164) ;  /* 0xfffffffc00f08947 */ /* 0x008fea000383ffff */
[----:B------:R-:W-:Y:S05]  /*7f50*/  BRA `(.L_x_188) ;  /* 0xfffffff400cc7947 */ /* 0x000fea000383ffff */
.L_x_165:
[----:B--2---:R2:W3:Y:S02]  /*7f60*/  SYNCS.PHASECHK.TRANS64.TRYWAIT P0, [R9+URZ], R4 ;  /* 0x00000004090075a7 */ /* 0x0044e4000800017f */
[----:B---3--:R-:W-:Y:S05]  /*7f70*/  @!P0 NANOSLEEP.SYNCS 0x989680 ;  /* 0x009896800000895d */ /* 0x008fea0003900000 */
[----:B------:R-:W3:Y:S02]  /*7f80*/  @!P0 SYNCS.PHASECHK.TRANS64 P0, [R9+URZ], R4 ;  /* 0x00000004090085a7 */ /* 0x000ee4000800007f */
[----:B---3--:R-:W-:Y:S05]  /*7f90*/  @!P0 BRA `(.L_x_165) ;  /* 0xfffffffc00f08947 */ /* 0x008fea000383ffff */
[----:B------:R-:W-:Y:S05]  /*7fa0*/  BRA `(.L_x_189) ;  /* 0xfffffff400dc7947 */ /* 0x000fea000383ffff */
.L_x_166:
[----:B--2---:R2:W3:Y:S02]  /*7fb0*/  SYNCS.PHASECHK.TRANS64.TRYWAIT P0, [R8+URZ], R5 ;  /* 0x00000005080075a7 */ /* 0x0044e4000800017f */
[----:B---3--:R-:W-:Y:S05]  /*7fc0*/  @!P0 NANOSLEEP.SYNCS 0x989680 ;  /* 0x009896800000895d */ /* 0x008fea0003900000 */
[----:B------:R-:W3:Y:S02]  /*7fd0*/  @!P0 SYNCS.PHASECHK.TRANS64 P0, [R8+URZ], R5 ;  /* 0x00000005080085a7 */ /* 0x000ee4000800007f */
[----:B---3--:R-:W-:Y:S05]  /*7fe0*/  @!P0 BRA `(.L_x_166) ;  /* 0xfffffffc00f08947 */ /* 0x008fea000383ffff */
[----:B------:R-:W-:Y:S05]  /*7ff0*/  BRA `(.L_x_190) ;  /* 0xfffffff400ec7947 */ /* 0x000fea000383ffff */
.L_x_167:
[----:B---3--:R3:W4:Y:S02]  /*8000*/  SYNCS.PHASECHK.TRANS64.TRYWAIT P0, [R11+URZ], R6 ;  /* 0x000000060b0075a7 */ /* 0x008724000800017f */
[----:B----4-:R-:W-:Y:S05]  /*8010*/  @!P0 NANOSLEEP.SYNCS 0x989680 ;  /* 0x009896800000895d */ /* 0x010fea0003900000 */
[----:B------:R-:W4:Y:S02]  /*8020*/  @!P0 SYNCS.PHASECHK.TRANS64 P0, [R11+URZ], R6 ;  /* 0x000000060b0085a7 */ /* 0x000f24000800007f */
[----:B----4-:R-:W-:Y:S05]  /*8030*/  @!P0 BRA `(.L_x_167) ;  /* 0xfffffffc00f08947 */ /* 0x010fea000383ffff */
[----:B------:R-:W-:Y:S05]  /*8040*/  BRA `(.L_x_191) ;  /* 0xfffffff400f47947 */ /* 0x000fea000383ffff */
.L_x_192:
[----:B------:R-:W-:-:S00]  /*8050*/  BRA `(.L_x_192) ;  /* 0xfffffffc00fc7947 */ /* 0x000fc0000383ffff */
[----:B------:R-:W-:-:S00]  /*8060*/  NOP ;  /* 0x0000000000007918 */ /* 0x000fc00000000000 */
        /* <DEDUP_REMOVED lines=9> */
.L_x_193:


//--------------------- .nv.global.init           --------------------------
	.section	.nv.global.init,"aw",@progbits
.nv.global.init:
	.type		$str$22,@object
	.size		$str$22,($str$26 - $str$22)
$str$22:
        /*0000*/ 	.byte	0x6b, 0x5f, 0x74, 0x69, 0x6c, 0x65, 0x5f, 0x63, 0x6f, 0x75, 0x6e, 0x74, 0x20, 0x3e, 0x3d, 0x20
        /*0010*/ 	.byte	0x31, 0x00
	.type		$str$26,@object
	.size		$str$26,($str$27 - $str$26)
$str$26:
        /*0012*/ 	.byte	0x28, 0x61, 0x64, 0x64, 0x72, 0x65, 0x73, 0x73, 0x20, 0x26, 0x20, 0x6d, 0x61, 0x73, 0x6b, 0x29
        /*0022*/ 	.byte	0x20, 0x3d, 0x3d, 0x20, 0x30, 0x00
	.type		$str$27,@object
	.size		$str$27,($str$23 - $str$27)
$str$27:
        /*0028*/ 	.byte	0x2f, 0x74, 0x6d, 0x70, 0x2f, 0x63, 0x75, 0x74, 0x6c, 0x61, 0x73, 0x73, 0x5f, 0x73, 0x77, 0x65
        /*0038*/ 	.byte	0x65, 0x70, 0x5f, 0x73, 0x72, 0x63, 0x2f, 0x69, 0x6e, 0x63, 0x6c, 0x75, 0x64, 0x65, 0x2f, 0x63
        /*0048*/ 	.byte	0x75, 0x74, 0x65, 0x2f, 0x70, 0x6f, 0x69, 0x6e, 0x74, 0x65, 0x72, 0x5f, 0x66, 0x6c, 0x61, 0x67
        /*0058*/ 	.byte	0x67, 0x65, 0x64, 0x2e, 0x68, 0x70, 0x70, 0x00
	.type		$str$23,@object
	.size		$str$23,(__unnamed_2 - $str$23)
$str$23:
        /*0060*/ 	.byte	0x2f, 0x74, 0x6d, 0x70, 0x2f, 0x63, 0x75, 0x74, 0x6c, 0x61, 0x73, 0x73, 0x5f, 0x73, 0x77, 0x65
        /*0070*/ 	.byte	0x65, 0x70, 0x5f, 0x73, 0x72, 0x63, 0x2f, 0x69, 0x6e, 0x63, 0x6c, 0x75, 0x64, 0x65, 0x2f, 0x63
        /*0080*/ 	.byte	0x75, 0x74, 0x6c, 0x61, 0x73, 0x73, 0x2f, 0x67, 0x65, 0x6d, 0x6d, 0x2f, 0x63, 0x6f, 0x6c, 0x6c
        /*0090*/ 	.byte	0x65, 0x63, 0x74, 0x69, 0x76, 0x65, 0x2f, 0x73, 0x6d, 0x39, 0x30, 0x5f, 0x6d, 0x6d, 0x61, 0x5f
        /*00a0*/ 	.byte	0x74, 0x6d, 0x61, 0x5f, 0x67, 0x6d, 0x6d, 0x61, 0x5f, 0x73, 0x73, 0x5f, 0x77, 0x61, 0x72, 0x70
        /*00b0*/ 	.byte	0x73, 0x70, 0x65, 0x63, 0x69, 0x61, 0x6c, 0x69, 0x7a, 0x65, 0x64, 0x2e, 0x68, 0x70, 0x70, 0x00
	.type		__unnamed_2,@object
	.size		__unnamed_2,(__unnamed_1 - __unnamed_2)
__unnamed_2:
        /*00c0*/ 	.byte	0x61, 0x75, 0x74, 0x6f, 0x20, 0x63, 0x75, 0x74, 0x65, 0x3a, 0x3a, 0x61, 0x73, 0x5f, 0x70, 0x6f
        /* <DEDUP_REMOVED lines=27> */
        /*0280*/ 	.byte	0x36, 0x3e, 0x3e, 0x3e, 0x3e, 0x3e, 0x5d, 0x00
	.type		__unnamed_1,@object
	.size		__unnamed_1,(.L_0 - __unnamed_1)
__unnamed_1:
        /* <DEDUP_REMOVED lines=181> */
        /*0dd8*/ 	.byte	0x69, 0x74, 0x79, 0x5d, 0x00
.L_0:


//--------------------- .nv.shared._ZN7cutlass13device_kernelINS_4gemm6kernel13GemmUniversalIN4cute5tupleIJiiiiEEENS1_10collective13CollectiveMmaINS1_34MainloopSm90TmaGmmaWarpSpecializedILi6ENS5_IJNS4_1CILi2EEENSA_ILi1EEESC_EEENS1_35KernelTmaWarpSpecializedCooperativeEEENS5_IJNSA_ILi128EEESG_NSA_ILi64EEEEEENS_6half_tENS5_IJlSC_lEEESJ_SK_NS4_8TiledMMAINS4_8MMA_AtomIJNS4_4SM904GMMA26MMA_64x128x16_F32F16F16_SSILNSO_5MajorE0ELSQ_0ELNSO_7ScaleInE1ELSR_1EEEEEENS4_6LayoutISD_NS5_IJSC_NSA_ILi0EEESV_EEEEENS5_IJNS4_10UnderscoreESY_SY_EEEEENS4_13SM90_TMA_LOADENS4_14ComposedLayoutINS4_7SwizzleILi3ELi4ELi3EEENS4_18smem_ptr_flag_bitsILi16EEENSU_INS5_IJNSA_ILi8EEESH_EEENS5_IJSH_SC_EEEEEEEvNS4_8identityENS4_23SM90_TMA_LOAD_MULTICASTES1B_vS1C_EENS_8epilogue10collective18CollectiveEpilogueINS1F_22Sm90TmaWarpSpecializedILi4ELi2ELi16ELb1ELb0EEEJSI_NS5_IJSG_NSA_ILi32EEEEEESJ_SK_SJ_SK_NS1F_6fusion15FusionCallbacksIS1J_NS1M_13LinCombEltActINS1F_6thread4ReLuESJ_fSJ_fLNS_15FloatRoundStyleE2EEESI_S1L_JEEES11_NS12_INS13_ILi2ELi4ELi3EEES16_NSU_INS5_IJS17_S1K_EEENS5_IJS1K_SC_EEEEEEENS4_17SM75_U32x4_LDSM_NENS4_14SM90_TMA_STOREES1Y_NS4_17SM90_U32x4_STSM_NENS4_9Copy_AtomIJS21_SJ_EEEvEEEvvEEEEvNT_6ParamsE --------------------------
	.section	.nv.shared._ZN7cutlass13device_kernelINS_4gemm6kernel13GemmUniversalIN4cute5tupleIJiiiiEEENS1_10collective13CollectiveMmaINS1_34MainloopSm90TmaGmmaWarpSpecializedILi6ENS5_IJNS4_1CILi2EEENSA_ILi1EEESC_EEENS1_35KernelTmaWarpSpecializedCooperativeEEENS5_IJNSA_ILi128EEESG_NSA_ILi64EEEEEENS_6half_tENS5_IJlSC_lEEESJ_SK_NS4_8TiledMMAINS4_8MMA_AtomIJNS4_4SM904GMMA26MMA_64x128x16_F32F16F16_SSILNSO_5MajorE0ELSQ_0ELNSO_7ScaleInE1ELSR_1EEEEEENS4_6LayoutISD_NS5_IJSC_NSA_ILi0EEESV_EEEEENS5_IJNS4_10UnderscoreESY_SY_EEEEENS4_13SM90_TMA_LOADENS4_14ComposedLayoutINS4_7SwizzleILi3ELi4ELi3EEENS4_18smem_ptr_flag_bitsILi16EEENSU_INS5_IJNSA_ILi8EEESH_EEENS5_IJSH_SC_EEEEEEEvNS4_8identityENS4_23SM90_TMA_LOAD_MULTICASTES1B_vS1C_EENS_8epilogue10collective18CollectiveEpilogueINS1F_22Sm90TmaWarpSpecializedILi4ELi2ELi16ELb1ELb0EEEJSI_NS5_IJSG_NSA_ILi32EEEEEESJ_SK_SJ_SK_NS1F_6fusion15FusionCallbacksIS1J_NS1M_13LinCombEltActINS1F_6thread4ReLuESJ_fSJ_fLNS_15FloatRoundStyleE2EEESI_S1L_JEEES11_NS12_INS13_ILi2ELi4ELi3EEES16_NSU_INS5_IJS17_S1K_EEENS5_IJS1K_SC_EEEEEEENS4_17SM75_U32x4_LDSM_NENS4_14SM90_TMA_STOREES1Y_NS4_17SM90_U32x4_STSM_NENS4_9Copy_AtomIJS21_SJ_EEEvEEEvvEEEEvNT_6ParamsE,"aw",@nobits
	.sectionflags	@""
	.align	16
	.zero		1024


//--------------------- .nv.shared.reserved.0     --------------------------
	.section	.nv.shared.reserved.0,"aw",@nobits
	.weak		__nv_reservedSMEM_offset_0_alias
	.size		__nv_reservedSMEM_offset_0_alias, 0, 0
	.other		__nv_reservedSMEM_offset_0_alias,@"STO_CUDA_RESERVED_SHARED STV_DEFAULT"
__nv_reservedSMEM_offset_0_alias:
	.zero		0


//--------------------- .nv.global                --------------------------
	.section	.nv.global,"aw",@nobits
.nv.global:
	.type		_ZN39_INTERNAL_d86d0ab1_4_k_cu_790c201b_40614cute1_E,@object
	.size		_ZN39_INTERNAL_d86d0ab1_4_k_cu_790c201b_40614cute1_E,(_ZN39_INTERNAL_d86d0ab1_4_k_cu_790c201b_40614cuda3std3__45__cpo6cbeginE - _ZN39_INTERNAL_d86d0ab1_4_k_cu_790c201b_40614cute1_E)
_ZN39_INTERNAL_d86d0ab1_4_k_cu_790c201b_40614cute1_E:
	.zero		1
	.type		_ZN39_INTERNAL_d86d0ab1_4_k_cu_790c201b_40614cuda3std3__45__cpo6cbeginE,@object
	.size		_ZN39_INTERNAL_d86d0ab1_4_k_cu_790c201b_40614cuda3std3__45__cpo6cbeginE,(_ZN39_INTERNAL_d86d0ab1_4_k_cu_790c201b_40614cuda3std3__48in_placeE - _ZN39_INTERNAL_d86d0ab1_4_k_cu_790c201b_40614cuda3std3__45__cpo6cbeginE)
_ZN39_INTERNAL_d86d0ab1_4_k_cu_790c201b_40614cuda3std3__45__cpo6cbeginE:
	.zero		1
	.type		_ZN39_INTERNAL_d86d0ab1_4_k_cu_790c201b_40614cuda3std3__48in_placeE,@object
	.size		_ZN39_INTERNAL_d86d0ab1_4_k_cu_790c201b_40614cuda3std3__48in_placeE,(_ZN39_INTERNAL_d86d0ab1_4_k_cu_790c201b_40614cuda3std6ranges3__45__cpo9iter_moveE - _ZN39_INTERNAL_d86d0ab1_4_k_cu_790c201b_40614cuda3std3__48in_placeE)
_ZN39_INTERNAL_d86d0ab1_4_k_cu_790c201b_40614cuda3std3__48in_placeE:
	.zero		1
	.type		_ZN39_INTERNAL_d86d0ab1_4_k_cu_790c201b_40614cuda3std6ranges3__45__cpo9iter_moveE,@object
	.size		_ZN39_INTERNAL_d86d0ab1_4_k_cu_790c201b_40614cuda3std6ranges3__45__cpo9iter_moveE,(_ZN39_INTERNAL_d86d0ab1_4_k_cu_790c201b_40614cuda3std3__45__cpo5beginE - _ZN39_INTERNAL_d86d0ab1_4_k_cu_790c201b_40614cuda3std6ranges3__45__cpo9iter_moveE)
_ZN39_INTERNAL_d86d0ab1_4_k_cu_790c201b_40614cuda3std6ranges3__45__cpo9iter_moveE:
	.zero		1
	.type		_ZN39_INTERNAL_d86d0ab1_4_k_cu_790c201b_40614cuda3std3__45__cpo5beginE,@object
	.size		_ZN39_INTERNAL_d86d0ab1_4_k_cu_790c201b_40614cuda3std3__45__cpo5beginE,(_ZN39_INTERNAL_d86d0ab1_4_k_cu_790c201b_40614cuda3std3__441_GLOBAL__N__d86d0ab1_4_k_cu_790c201b_40616ignoreE - _ZN39_INTERNAL_d86d0ab1_4_k_cu_790c201b_40614cuda3std3__45__cpo5beginE)
_ZN39_INTERNAL_d86d0ab1_4_k_cu_790c201b_40614cuda3std3__45__cpo5beginE:
	.zero		1
	.type		_ZN39_INTERNAL_d86d0ab1_4_k_cu_790c201b_40614cuda3std3__441_GLOBAL__N__d86d0ab1_4_k_cu_790c201b_40616ignoreE,@object
	.size		_ZN39_INTERNAL_d86d0ab1_4_k_cu_790c201b_40614cuda3std3__441_GLOBAL__N__d86d0ab1_4_k_cu_790c201b_40616ignoreE,(_ZN39_INTERNAL_d86d0ab1_4_k_cu_790c201b_40614cute7productE - _ZN39_INTERNAL_d86d0ab1_4_k_cu_790c201b_40614cuda3std3__441_GLOBAL__N__d86d0ab1_4_k_cu_790c201b_40616ignoreE)
_ZN39_INTERNAL_d86d0ab1_4_k_cu_790c201b_40614cuda3std3__441_GLOBAL__N__d86d0ab1_4_k_cu_790c201b_40616ignoreE:
	.zero		1
	.type		_ZN39_INTERNAL_d86d0ab1_4_k_cu_790c201b_40614cute7productE,@object
	.size		_ZN39_INTERNAL_d86d0ab1_4_k_cu_790c201b_40614cute7productE,(_ZN39_INTERNAL_d86d0ab1_4_k_cu_790c201b_40614cuda3std3__45__cpo3endE - _ZN39_INTERNAL_d86d0ab1_4_k_cu_790c201b_40614cute7productE)
_ZN39_INTERNAL_d86d0ab1_4_k_cu_790c201b_40614cute7productE:
	.zero		1
	.type		_ZN39_INTERNAL_d86d0ab1_4_k_cu_790c201b_40614cuda3std3__45__cpo3endE,@object
	.size		_ZN39_INTERNAL_d86d0ab1_4_k_cu_790c201b_40614cuda3std3__45__cpo3endE,(_ZN39_INTERNAL_d86d0ab1_4_k_cu_790c201b_40614cuda3std3__419piecewise_constructE - _ZN39_INTERNAL_d86d0ab1_4_k_cu_790c201b_40614cuda3std3__45__cpo3endE)
_ZN39_INTERNAL_d86d0ab1_4_k_cu_790c201b_40614cuda3std3__45__cpo3endE:
	.zero		1
	.type		_ZN39_INTERNAL_d86d0ab1_4_k_cu_790c201b_40614cuda3std3__419piecewise_constructE,@object
	.size		_ZN39_INTERNAL_d86d0ab1_4_k_cu_790c201b_40614cuda3std3__419piecewise_constructE,(_ZN39_INTERNAL_d86d0ab1_4_k_cu_790c201b_40614cuda3std3__45__cpo4cendE - _ZN39_INTERNAL_d86d0ab1_4_k_cu_790c201b_40614cuda3std3__419piecewise_constructE)
_ZN39_INTERNAL_d86d0ab1_4_k_cu_790c201b_40614cuda3std3__419piecewise_constructE:
	.zero		1
	.type		_ZN39_INTERNAL_d86d0ab1_4_k_cu_790c201b_40614cuda3std3__45__cpo4cendE,@object
	.size		_ZN39_INTERNAL_d86d0ab1_4_k_cu_790c201b_40614cuda3std3__45__cpo4cendE,(_ZN39_INTERNAL_d86d0ab1_4_k_cu_790c201b_40614cuda3std6ranges3__45__cpo4swapE - _ZN39_INTERNAL_d86d0ab1_4_k_cu_790c201b_40614cuda3std3__45__cpo4cendE)
_ZN39_INTERNAL_d86d0ab1_4_k_cu_790c201b_40614cuda3std3__45__cpo4cendE:
	.zero		1
	.type		_ZN39_INTERNAL_d86d0ab1_4_k_cu_790c201b_40614cuda3std6ranges3__45__cpo4swapE,@object
	.size		_ZN39_INTERNAL_d86d0ab1_4_k_cu_790c201b_40614cuda3std6ranges3__45__cpo4swapE,(.L_9 - _ZN39_INTERNAL_d86d0ab1_4_k_cu_790c201b_40614cuda3std6ranges3__45__cpo4swapE)
_ZN39_INTERNAL_d86d0ab1_4_k_cu_790c201b_40614cuda3std6ranges3__45__cpo4swapE:
	.zero		1
.L_9:


//--------------------- .nv.constant0._ZN7cutlass13device_kernelINS_4gemm6kernel13GemmUniversalIN4cute5tupleIJiiiiEEENS1_10collective13CollectiveMmaINS1_34MainloopSm90TmaGmmaWarpSpecializedILi6ENS5_IJNS4_1CILi2EEENSA_ILi1EEESC_EEENS1_35KernelTmaWarpSpecializedCooperativeEEENS5_IJNSA_ILi128EEESG_NSA_ILi64EEEEEENS_6half_tENS5_IJlSC_lEEESJ_SK_NS4_8TiledMMAINS4_8MMA_AtomIJNS4_4SM904GMMA26MMA_64x128x16_F32F16F16_SSILNSO_5MajorE0ELSQ_0ELNSO_7ScaleInE1ELSR_1EEEEEENS4_6LayoutISD_NS5_IJSC_NSA_ILi0EEESV_EEEEENS5_IJNS4_10UnderscoreESY_SY_EEEEENS4_13SM90_TMA_LOADENS4_14ComposedLayoutINS4_7SwizzleILi3ELi4ELi3EEENS4_18smem_ptr_flag_bitsILi16EEENSU_INS5_IJNSA_ILi8EEESH_EEENS5_IJSH_SC_EEEEEEEvNS4_8identityENS4_23SM90_TMA_LOAD_MULTICASTES1B_vS1C_EENS_8epilogue10collective18CollectiveEpilogueINS1F_22Sm90TmaWarpSpecializedILi4ELi2ELi16ELb1ELb0EEEJSI_NS5_IJSG_NSA_ILi32EEEEEESJ_SK_SJ_SK_NS1F_6fusion15FusionCallbacksIS1J_NS1M_13LinCombEltActINS1F_6thread4ReLuESJ_fSJ_fLNS_15FloatRoundStyleE2EEESI_S1L_JEEES11_NS12_INS13_ILi2ELi4ELi3EEES16_NSU_INS5_IJS17_S1K_EEENS5_IJS1K_SC_EEEEEEENS4_17SM75_U32x4_LDSM_NENS4_14SM90_TMA_STOREES1Y_NS4_17SM90_U32x4_STSM_NENS4_9Copy_AtomIJS21_SJ_EEEvEEEvvEEEEvNT_6ParamsE --------------------------
	.section	.nv.constant0._ZN7cutlass13device_kernelINS_4gemm6kernel13GemmUniversalIN4cute5tupleIJiiiiEEENS1_10collective13CollectiveMmaINS1_34MainloopSm90TmaGmmaWarpSpecializedILi6ENS5_IJNS4_1CILi2EEENSA_ILi1EEESC_EEENS1_35KernelTmaWarpSpecializedCooperativeEEENS5_IJNSA_ILi128EEESG_NSA_ILi64EEEEEENS_6half_tENS5_IJlSC_lEEESJ_SK_NS4_8TiledMMAINS4_8MMA_AtomIJNS4_4SM904GMMA26MMA_64x128x16_F32F16F16_SSILNSO_5MajorE0ELSQ_0ELNSO_7ScaleInE1ELSR_1EEEEEENS4_6LayoutISD_NS5_IJSC_NSA_ILi0EEESV_EEEEENS5_IJNS4_10UnderscoreESY_SY_EEEEENS4_13SM90_TMA_LOADENS4_14ComposedLayoutINS4_7SwizzleILi3ELi4ELi3EEENS4_18smem_ptr_flag_bitsILi16EEENSU_INS5_IJNSA_ILi8EEESH_EEENS5_IJSH_SC_EEEEEEEvNS4_8identityENS4_23SM90_TMA_LOAD_MULTICASTES1B_vS1C_EENS_8epilogue10collective18CollectiveEpilogueINS1F_22Sm90TmaWarpSpecializedILi4ELi2ELi16ELb1ELb0EEEJSI_NS5_IJSG_NSA_ILi32EEEEEESJ_SK_SJ_SK_NS1F_6fusion15FusionCallbacksIS1J_NS1M_13LinCombEltActINS1F_6thread4ReLuESJ_fSJ_fLNS_15FloatRoundStyleE2EEESI_S1L_JEEES11_NS12_INS13_ILi2ELi4ELi3EEES16_NSU_INS5_IJS17_S1K_EEENS5_IJS1K_SC_EEEEEEENS4_17SM75_U32x4_LDSM_NENS4_14SM90_TMA_STOREES1Y_NS4_17SM90_U32x4_STSM_NENS4_9Copy_AtomIJS21_SJ_EEEvEEEvvEEEEvNT_6ParamsE,"a",@progbits
	.sectionflags	@""
	.align	4
.nv.constant0._ZN7cutlass13device_kernelINS_4gemm6kernel13GemmUniversalIN4cute5tupleIJiiiiEEENS1_10collective13CollectiveMmaINS1_34MainloopSm90TmaGmmaWarpSpecializedILi6ENS5_IJNS4_1CILi2EEENSA_ILi1EEESC_EEENS1_35KernelTmaWarpSpecializedCooperativeEEENS5_IJNSA_ILi128EEESG_NSA_ILi64EEEEEENS_6half_tENS5_IJlSC_lEEESJ_SK_NS4_8TiledMMAINS4_8MMA_AtomIJNS4_4SM904GMMA26MMA_64x128x16_F32F16F16_SSILNSO_5MajorE0ELSQ_0ELNSO_7ScaleInE1ELSR_1EEEEEENS4_6LayoutISD_NS5_IJSC_NSA_ILi0EEESV_EEEEENS5_IJNS4_10UnderscoreESY_SY_EEEEENS4_13SM90_TMA_LOADENS4_14ComposedLayoutINS4_7SwizzleILi3ELi4ELi3EEENS4_18smem_ptr_flag_bitsILi16EEENSU_INS5_IJNSA_ILi8EEESH_EEENS5_IJSH_SC_EEEEEEEvNS4_8identityENS4_23SM90_TMA_LOAD_MULTICASTES1B_vS1C_EENS_8epilogue10collective18CollectiveEpilogueINS1F_22Sm90TmaWarpSpecializedILi4ELi2ELi16ELb1ELb0EEEJSI_NS5_IJSG_NSA_ILi32EEEEEESJ_SK_SJ_SK_NS1F_6fusion15FusionCallbacksIS1J_NS1M_13LinCombEltActINS1F_6thread4ReLuESJ_fSJ_fLNS_15FloatRoundStyleE2EEESI_S1L_JEEES11_NS12_INS13_ILi2ELi4ELi3EEES16_NSU_INS5_IJS17_S1K_EEENS5_IJS1K_SC_EEEEEEENS4_17SM75_U32x4_LDSM_NENS4_14SM90_TMA_STOREES1Y_NS4_17SM90_U32x4_STSM_NENS4_9Copy_AtomIJS21_SJ_EEEvEEEvvEEEEvNT_6ParamsE:
	.zero		2432


//--------------------- SYMBOLS --------------------------

	.type		.nv.reservedSmem.offset0,@object
	.size		.nv.reservedSmem.offset0,0x4
	.type		__assertfail,@function
